	.target	sm_90a

	.elftype	@"ET_EXEC"


//--------------------- .note.nv.tkinfo           --------------------------
	.section	.note.nv.tkinfo,"",@"SHT_NOTE"
	.sectionflags	@"SHF_NOTE_NV_TKINFO"
	.tkinfo
        /*0018*/ 	.word	0x00000002
        /*0030*/ 	.string	""
        /*0030*/ 	.string	"ptxas"
        /*0030*/ 	.string	"Cuda compilation tools, release 13.0, V13.0.88"
        /*0030*/ 	.string	"Build cuda_13.0.r13.0/compiler.36424714_0"
        /*0030*/ 	.string	"-arch sm_90a -m 64 "



//--------------------- .note.nv.cuinfo           --------------------------
	.section	.note.nv.cuinfo,"",@"SHT_NOTE"
	.sectionflags	@"SHF_NOTE_NV_CUINFO"
        /*0018*/ 	.short	0x0002
        /*001a*/ 	.short	0x005a
        /*001c*/ 	.short	0x0082
	.zero		2


//--------------------- .nv.info                  --------------------------
	.section	.nv.info,"",@"SHT_CUDA_INFO"
	.align	4


	//----- nvinfo : EIATTR_REGCOUNT
	.align		4
        /*0000*/ 	.byte	0x04, 0x2f
        /*0002*/ 	.short	(.L_15 - .L_14)
	.align		4
.L_14:
        /*0004*/ 	.word	index@(_ZN7cutlass13device_kernelINS_4gemm6kernel13GemmUniversalIN4cute5tupleIJiiiiEEENS1_10collective13CollectiveMmaINS1_34MainloopSm90TmaGmmaWarpSpecializedILi4ENS5_IJNS4_1CILi1EEESB_SB_EEENS1_32KernelTmaWarpSpecializedPingpongEEENS5_IJNSA_ILi64EEENSA_ILi256EEENSA_ILi128EEEEEEfNS5_IJlSB_lEEEfSJ_NS4_8TiledMMAINS4_8MMA_AtomIJNS4_4SM904GMMA30MMA_64x256x8_F32TF32TF32_SS_TNILNSN_7ScaleInE1ELSP_1EEEEEENS4_6LayoutISC_NS5_IJNSA_ILi0EEEST_ST_EEEEENS5_IJNS4_10UnderscoreESW_SW_EEEEENS4_13SM90_TMA_LOADENS4_14ComposedLayoutINS4_7SwizzleILi3ELi4ELi3EEENS4_18smem_ptr_flag_bitsILi32EEENSS_INS5_IJNSA_ILi8EEENSA_ILi32EEEEEENS5_IJS16_SB_EEEEEEEvNS4_8identityESZ_S1A_vS1B_EENS_8epilogue10collective6detail29Sm90TmaWarpSpecializedAdapterINS1E_15DefaultEpilogueIfSJ_SJ_NS1D_6thread17LinearCombinationIfLi1EffLNS1I_9ScaleType4KindE0ELNS_15FloatRoundStyleE2EfEENS1_15EpilogueDefaultEEEEEvvEEEEvNT_6ParamsE)
        /*0008*/ 	.word	0x000000a8


	//----- nvinfo : EIATTR_FRAME_SIZE
	.align		4
.L_15:
        /*000c*/ 	.byte	0x04, 0x11
        /*000e*/ 	.short	(.L_17 - .L_16)
	.align		4
.L_16:
        /*0010*/ 	.word	index@(_ZN7cutlass13device_kernelINS_4gemm6kernel13GemmUniversalIN4cute5tupleIJiiiiEEENS1_10collective13CollectiveMmaINS1_34MainloopSm90TmaGmmaWarpSpecializedILi4ENS5_IJNS4_1CILi1EEESB_SB_EEENS1_32KernelTmaWarpSpecializedPingpongEEENS5_IJNSA_ILi64EEENSA_ILi256EEENSA_ILi128EEEEEEfNS5_IJlSB_lEEEfSJ_NS4_8TiledMMAINS4_8MMA_AtomIJNS4_4SM904GMMA30MMA_64x256x8_F32TF32TF32_SS_TNILNSN_7ScaleInE1ELSP_1EEEEEENS4_6LayoutISC_NS5_IJNSA_ILi0EEEST_ST_EEEEENS5_IJNS4_10UnderscoreESW_SW_EEEEENS4_13SM90_TMA_LOADENS4_14ComposedLayoutINS4_7SwizzleILi3ELi4ELi3EEENS4_18smem_ptr_flag_bitsILi32EEENSS_INS5_IJNSA_ILi8EEENSA_ILi32EEEEEENS5_IJS16_SB_EEEEEEEvNS4_8identityESZ_S1A_vS1B_EENS_8epilogue10collective6detail29Sm90TmaWarpSpecializedAdapterINS1E_15DefaultEpilogueIfSJ_SJ_NS1D_6thread17LinearCombinationIfLi1EffLNS1I_9ScaleType4KindE0ELNS_15FloatRoundStyleE2EfEENS1_15EpilogueDefaultEEEEEvvEEEEvNT_6ParamsE)
        /*0014*/ 	.word	0x00000000


	//----- nvinfo : EIATTR_MIN_STACK_SIZE
	.align		4
.L_17:
        /*0018*/ 	.byte	0x04, 0x12
        /*001a*/ 	.short	(.L_19 - .L_18)
	.align		4
.L_18:
        /*001c*/ 	.word	index@(_ZN7cutlass13device_kernelINS_4gemm6kernel13GemmUniversalIN4cute5tupleIJiiiiEEENS1_10collective13CollectiveMmaINS1_34MainloopSm90TmaGmmaWarpSpecializedILi4ENS5_IJNS4_1CILi1EEESB_SB_EEENS1_32KernelTmaWarpSpecializedPingpongEEENS5_IJNSA_ILi64EEENSA_ILi256EEENSA_ILi128EEEEEEfNS5_IJlSB_lEEEfSJ_NS4_8TiledMMAINS4_8MMA_AtomIJNS4_4SM904GMMA30MMA_64x256x8_F32TF32TF32_SS_TNILNSN_7ScaleInE1ELSP_1EEEEEENS4_6LayoutISC_NS5_IJNSA_ILi0EEEST_ST_EEEEENS5_IJNS4_10UnderscoreESW_SW_EEEEENS4_13SM90_TMA_LOADENS4_14ComposedLayoutINS4_7SwizzleILi3ELi4ELi3EEENS4_18smem_ptr_flag_bitsILi32EEENSS_INS5_IJNSA_ILi8EEENSA_ILi32EEEEEENS5_IJS16_SB_EEEEEEEvNS4_8identityESZ_S1A_vS1B_EENS_8epilogue10collective6detail29Sm90TmaWarpSpecializedAdapterINS1E_15DefaultEpilogueIfSJ_SJ_NS1D_6thread17LinearCombinationIfLi1EffLNS1I_9ScaleType4KindE0ELNS_15FloatRoundStyleE2EfEENS1_15EpilogueDefaultEEEEEvvEEEEvNT_6ParamsE)
        /*0020*/ 	.word	0x00000000
.L_19:


//--------------------- .nv.compat                --------------------------
	.section	.nv.compat,"",@"SHT_CUDA_COMPAT_INFO"
	.align	4
        /*0000*/ 	.byte	0x02, 0x09, 0x01, 0x00, 0x02, 0x02, 0x04, 0x00, 0x02, 0x05, 0x05, 0x00, 0x03, 0x07, 0x01, 0x01
        /*0010*/ 	.byte	0x02, 0x03, 0x01, 0x00, 0x02, 0x06, 0x01, 0x00, 0x04, 0x0b, 0x08, 0x00, 0x00, 0x00, 0x00, 0x00
        /*0020*/ 	.byte	0x00, 0x00, 0x00, 0x00


//--------------------- .nv.info._ZN7cutlass13device_kernelINS_4gemm6kernel13GemmUniversalIN4cute5tupleIJiiiiEEENS1_10collective13CollectiveMmaINS1_34MainloopSm90TmaGmmaWarpSpecializedILi4ENS5_IJNS4_1CILi1EEESB_SB_EEENS1_32KernelTmaWarpSpecializedPingpongEEENS5_IJNSA_ILi64EEENSA_ILi256EEENSA_ILi128EEEEEEfNS5_IJlSB_lEEEfSJ_NS4_8TiledMMAINS4_8MMA_AtomIJNS4_4SM904GMMA30MMA_64x256x8_F32TF32TF32_SS_TNILNSN_7ScaleInE1ELSP_1EEEEEENS4_6LayoutISC_NS5_IJNSA_ILi0EEEST_ST_EEEEENS5_IJNS4_10UnderscoreESW_SW_EEEEENS4_13SM90_TMA_LOADENS4_14ComposedLayoutINS4_7SwizzleILi3ELi4ELi3EEENS4_18smem_ptr_flag_bitsILi32EEENSS_INS5_IJNSA_ILi8EEENSA_ILi32EEEEEENS5_IJS16_SB_EEEEEEEvNS4_8identityESZ_S1A_vS1B_EENS_8epilogue10collective6detail29Sm90TmaWarpSpecializedAdapterINS1E_15DefaultEpilogueIfSJ_SJ_NS1D_6thread17LinearCombinationIfLi1EffLNS1I_9ScaleType4KindE0ELNS_15FloatRoundStyleE2EfEENS1_15EpilogueDefaultEEEEEvvEEEEvNT_6ParamsE --------------------------
	.section	.nv.info._ZN7cutlass13device_kernelINS_4gemm6kernel13GemmUniversalIN4cute5tupleIJiiiiEEENS1_10collective13CollectiveMmaINS1_34MainloopSm90TmaGmmaWarpSpecializedILi4ENS5_IJNS4_1CILi1EEESB_SB_EEENS1_32KernelTmaWarpSpecializedPingpongEEENS5_IJNSA_ILi64EEENSA_ILi256EEENSA_ILi128EEEEEEfNS5_IJlSB_lEEEfSJ_NS4_8TiledMMAINS4_8MMA_AtomIJNS4_4SM904GMMA30MMA_64x256x8_F32TF32TF32_SS_TNILNSN_7ScaleInE1ELSP_1EEEEEENS4_6LayoutISC_NS5_IJNSA_ILi0EEEST_ST_EEEEENS5_IJNS4_10UnderscoreESW_SW_EEEEENS4_13SM90_TMA_LOADENS4_14ComposedLayoutINS4_7SwizzleILi3ELi4ELi3EEENS4_18smem_ptr_flag_bitsILi32EEENSS_INS5_IJNSA_ILi8EEENSA_ILi32EEEEEENS5_IJS16_SB_EEEEEEEvNS4_8identityESZ_S1A_vS1B_EENS_8epilogue10collective6detail29Sm90TmaWarpSpecializedAdapterINS1E_15DefaultEpilogueIfSJ_SJ_NS1D_6thread17LinearCombinationIfLi1EffLNS1I_9ScaleType4KindE0ELNS_15FloatRoundStyleE2EfEENS1_15EpilogueDefaultEEEEEvvEEEEvNT_6ParamsE,"",@"SHT_CUDA_INFO"
	.sectionflags	@""
	.align	4


	//----- nvinfo : EIATTR_CUDA_API_VERSION
	.align		4
        /*0000*/ 	.byte	0x04, 0x37
        /*0002*/ 	.short	(.L_21 - .L_20)
.L_20:
        /*0004*/ 	.word	0x00000082


	//----- nvinfo : EIATTR_KPARAM_INFO
	.align		4
.L_21:
        /*0008*/ 	.byte	0x04, 0x17
        /*000a*/ 	.short	(.L_23 - .L_22)
.L_22:
        /*000c*/ 	.word	0x00000000
        /*0010*/ 	.short	0x0000
        /*0012*/ 	.short	0x0070
        /*0014*/ 	.byte	0x00, 0xf0, 0x01, 0x10


	//----- nvinfo : EIATTR_SPARSE_MMA_MASK
	.align		4
.L_23:
        /*0018*/ 	.byte	0x03, 0x50
        /*001a*/ 	.short	0x0000


	//----- nvinfo : EIATTR_MAXREG_COUNT
	.align		4
        /*001c*/ 	.byte	0x03, 0x1b
        /*001e*/ 	.short	0x00a8


	//----- nvinfo : EIATTR_NUM_BARRIERS
	.align		4
        /*0020*/ 	.byte	0x02, 0x4c
        /*0022*/ 	.byte	0x01
	.zero		1


	//----- nvinfo : EIATTR_EXTERNS
	.align		4
        /*0024*/ 	.byte	0x04, 0x0f
        /*0026*/ 	.short	(.L_25 - .L_24)


	//   ....[0]....
	.align		4
.L_24:
        /*0028*/ 	.word	index@(__assertfail)


	//----- nvinfo : EIATTR_MERCURY_ISA_VERSION
	.align		4
.L_25:
        /*002c*/ 	.byte	0x03, 0x5f
        /*002e*/ 	.short	0x0101


	//----- nvinfo : EIATTR_INT_WARP_WIDE_INSTR_OFFSETS
	.align		4
        /*0030*/ 	.byte	0x04, 0x31
        /*0032*/ 	.short	(.L_27 - .L_26)


	//   ....[0]....
.L_26:
        /*0034*/ 	.word	0x00000470


	//   ....[1]....
        /*0038*/ 	.word	0x00000490


	//   ....[2]....
        /*003c*/ 	.word	0x00000510


	//   ....[3]....
        /*0040*/ 	.word	0x00000520


	//   ....[4]....
        /*0044*/ 	.word	0x00000530


	//   ....[5]....
        /*0048*/ 	.word	0x00000550


	//   ....[6]....
        /*004c*/ 	.word	0x000005b0


	//   ....[7]....
        /*0050*/ 	.word	0x000005d0


	//----- nvinfo : EIATTR_COOP_GROUP_MASK_REGIDS
	.align		4
.L_27:
        /*0054*/ 	.byte	0x04, 0x29
        /*0056*/ 	.short	(.L_29 - .L_28)


	//   ....[0]....
.L_28:
        /*0058*/ 	.word	0xffffffff


	//   ....[1]....
        /*005c*/ 	.word	0xffffffff


	//   ....[2]....
        /*0060*/ 	.word	0xffffffff


	//   ....[3]....
        /*0064*/ 	.word	0xffffffff


	//   ....[4]....
        /*0068*/ 	.word	0xffffffff


	//   ....[5]....
        /*006c*/ 	.word	0xffffffff


	//----- nvinfo : EIATTR_COOP_GROUP_INSTR_OFFSETS
	.align		4
.L_29:
        /*0070*/ 	.byte	0x04, 0x28
        /*0072*/ 	.short	(.L_31 - .L_30)


	//   ....[0]....
.L_30:
        /*0074*/ 	.word	0x00000050


	//   ....[1]....
        /*0078*/ 	.word	0x00000080


	//   ....[2]....
        /*007c*/ 	.word	0x00000180


	//   ....[3]....
        /*0080*/ 	.word	0x00000390


	//   ....[4]....
        /*0084*/ 	.word	0x000003d0


	//   ....[5]....
        /*0088*/ 	.word	0x00000410


	//----- nvinfo : EIATTR_REG_RECONFIG
	.align		4
.L_31:
        /*008c*/ 	.byte	0x01, 0x54
	.zero		2


	//----- nvinfo : EIATTR_SYSCALL_OFFSETS
	.align		4
        /*0090*/ 	.byte	0x04, 0x46
        /*0092*/ 	.short	(.L_33 - .L_32)


	//   ....[0]....
.L_32:
        /*0094*/ 	.word	0x000016a0


	//----- nvinfo : EIATTR_MBARRIER_INSTR_OFFSETS
	.align		4
.L_33:
        /*0098*/ 	.byte	0x04, 0x39
        /*009a*/ 	.short	(.L_35 - .L_34)


	//   ....[0]....
.L_34:
        /*009c*/ 	.word	0x00000300
        /*00a0*/ 	.word	0x000000ff
        /*00a4*/ 	.word	0x00000000
        /*00a8*/ 	.short	0x0100
        /*00aa*/ 	.byte	0x09
	.zero		1


	//   ....[1]....
        /*00ac*/ 	.word	0x00000310
        /*00b0*/ 	.word	0x000000ff
        /*00b4*/ 	.word	0x00000020
        /*00b8*/ 	.short	0x0100
        /*00ba*/ 	.byte	0x09
	.zero		1


	//   ....[2]....
        /*00bc*/ 	.word	0x00000320
        /*00c0*/ 	.word	0x000000ff
        /*00c4*/ 	.word	0x00000008
        /*00c8*/ 	.short	0x0100
        /*00ca*/ 	.byte	0x09
	.zero		1


	//   ....[3]....
        /*00cc*/ 	.word	0x00000330
        /*00d0*/ 	.word	0x000000ff
        /*00d4*/ 	.word	0x00000028
        /*00d8*/ 	.short	0x0100
        /*00da*/ 	.byte	0x09
	.zero		1


	//   ....[4]....
        /*00dc*/ 	.word	0x00000340
        /*00e0*/ 	.word	0x000000ff
        /*00e4*/ 	.word	0x00000010
        /*00e8*/ 	.short	0x0100
        /*00ea*/ 	.byte	0x09
	.zero		1


	//   ....[5]....
        /*00ec*/ 	.word	0x00000350
        /*00f0*/ 	.word	0x000000ff
        /*00f4*/ 	.word	0x00000030
        /*00f8*/ 	.short	0x0100
        /*00fa*/ 	.byte	0x09
	.zero		1


	//   ....[6]....
        /*00fc*/ 	.word	0x00000360
        /*0100*/ 	.word	0x000000ff
        /*0104*/ 	.word	0x00000018
        /*0108*/ 	.short	0x0100
        /*010a*/ 	.byte	0x09
	.zero		1


	//   ....[7]....
        /*010c*/ 	.word	0x00000370
        /*0110*/ 	.word	0x000000ff
        /*0114*/ 	.word	0x00000038
        /*0118*/ 	.short	0x0100
        /*011a*/ 	.byte	0x09
	.zero		1


	//   ....[8]....
        /*011c*/ 	.word	0x000005f0
        /*0120*/ 	.word	0x000000ff
        /*0124*/ 	.word	0x00000070
        /*0128*/ 	.short	0x0100
        /*012a*/ 	.byte	0x09
	.zero		1


	//   ....[9]....
        /*012c*/ 	.word	0x00000600
        /*0130*/ 	.word	0x000000ff
        /*0134*/ 	.word	0x00000078
        /*0138*/ 	.short	0x0100
        /*013a*/ 	.byte	0x09
	.zero		1


	//   ....[10]....
        /*013c*/ 	.word	0x00000640
        /*0140*/ 	.word	0x000000ff
        /*0144*/ 	.word	0x00000050
        /*0148*/ 	.short	0x0100
        /*014a*/ 	.byte	0x0a
	.zero		1


	//   ....[11]....
        /*014c*/ 	.word	0x00000660
        /*0150*/ 	.word	0x000000ff
        /*0154*/ 	.word	0x00000058
        /*0158*/ 	.short	0x0100
        /*015a*/ 	.byte	0x0a
	.zero		1


	//   ....[12]....
        /*015c*/ 	.word	0x00000670
        /*0160*/ 	.word	0x000000ff
        /*0164*/ 	.word	0x00000060
        /*0168*/ 	.short	0x0100
        /*016a*/ 	.byte	0x0a
	.zero		1


	//   ....[13]....
        /*016c*/ 	.word	0x00000680
        /*0170*/ 	.word	0x000000ff
        /*0174*/ 	.word	0x00000068
        /*0178*/ 	.short	0x0100
        /*017a*/ 	.byte	0x0a
	.zero		1


	//   ....[14]....
        /*017c*/ 	.word	0x00001580
        /*0180*/ 	.word	0x0000009b
        /*0184*/ 	.word	0x00000000
        /*0188*/ 	.short	0x010a
        /*018a*/ 	.byte	0x2b
	.zero		1


	//   ....[15]....
        /*018c*/ 	.word	0x00001730
        /*0190*/ 	.word	0x00000003
        /*0194*/ 	.word	0x00000000
        /*0198*/ 	.short	0x010a
        /*019a*/ 	.byte	0x3f
	.zero		1


	//   ....[16]....
        /*019c*/ 	.word	0x00001790
        /*01a0*/ 	.word	0x00000003
        /*01a4*/ 	.word	0x00000000
        /*01a8*/ 	.short	0x010a
        /*01aa*/ 	.byte	0x3f
	.zero		1


	//   ....[17]....
        /*01ac*/ 	.word	0x00002120
        /*01b0*/ 	.word	0x000000ff
        /*01b4*/ 	.word	0x00000000
        /*01b8*/ 	.short	0x010a
        /*01ba*/ 	.byte	0x08
	.zero		1


	//   ....[18]....
        /*01bc*/ 	.word	0x00002160
        /*01c0*/ 	.word	0x000000ff
        /*01c4*/ 	.word	0x00000000
        /*01c8*/ 	.short	0x010a
        /*01ca*/ 	.byte	0x08
	.zero		1


	//   ....[19]....
        /*01cc*/ 	.word	0x00002a00
        /*01d0*/ 	.word	0x000000ff
        /*01d4*/ 	.word	0x00000000
        /*01d8*/ 	.short	0x0101
        /*01da*/ 	.byte	0x08
	.zero		1


	//   ....[20]....
        /*01dc*/ 	.word	0x00002af0
        /*01e0*/ 	.word	0x0000009c
        /*01e4*/ 	.word	0x00000000
        /*01e8*/ 	.short	0x0101
        /*01ea*/ 	.byte	0x2c
	.zero		1


	//   ....[21]....
        /*01ec*/ 	.word	0x00002bb0
        /*01f0*/ 	.word	0x000000ff
        /*01f4*/ 	.word	0x00000000
        /*01f8*/ 	.short	0x0101
        /*01fa*/ 	.byte	0x04
	.zero		1


	//   ....[22]....
        /*01fc*/ 	.word	0x00002c60
        /*0200*/ 	.word	0x0000009b
        /*0204*/ 	.word	0x00000010
        /*0208*/ 	.short	0x010a
        /*020a*/ 	.byte	0x2b
	.zero		1


	//   ....[23]....
        /*020c*/ 	.word	0x00009230
        /*0210*/ 	.word	0x0000009e
        /*0214*/ 	.word	0x00000000
        /*0218*/ 	.short	0x0101
        /*021a*/ 	.byte	0x2c
	.zero		1


	//   ....[24]....
        /*021c*/ 	.word	0x00009c10
        /*0220*/ 	.word	0x00000007
        /*0224*/ 	.word	0x00000020
        /*0228*/ 	.short	0x010a
        /*022a*/ 	.byte	0x3f
	.zero		1


	//   ....[25]....
        /*022c*/ 	.word	0x0000a1d0
        /*0230*/ 	.word	0x00000003
        /*0234*/ 	.word	0x00000078
        /*0238*/ 	.short	0x0101
        /*023a*/ 	.byte	0x3f
	.zero		1


	//   ....[26]....
        /*023c*/ 	.word	0x0000a940
        /*0240*/ 	.word	0x00000007
        /*0244*/ 	.word	0x00000000
        /*0248*/ 	.short	0x010a
        /*024a*/ 	.byte	0x3f
	.zero		1


	//   ....[27]....
        /*024c*/ 	.word	0x0000a9c0
        /*0250*/ 	.word	0x00000009
        /*0254*/ 	.word	0x00000000
        /*0258*/ 	.short	0x010a
        /*025a*/ 	.byte	0x3f
	.zero		1


	//   ....[28]....
        /*025c*/ 	.word	0x0000aa50
        /*0260*/ 	.word	0x00000006
        /*0264*/ 	.word	0x00000000
        /*0268*/ 	.short	0x010a
        /*026a*/ 	.byte	0x3f
	.zero		1


	//   ....[29]....
        /*026c*/ 	.word	0x0000aae0
        /*0270*/ 	.word	0x00000003
        /*0274*/ 	.word	0x00000000
        /*0278*/ 	.short	0x010a
        /*027a*/ 	.byte	0x3f
	.zero		1


	//   ....[30]....
        /*027c*/ 	.word	0x0000ab40
        /*0280*/ 	.word	0x0000009d
        /*0284*/ 	.word	0x00000000
        /*0288*/ 	.short	0x010a
        /*028a*/ 	.byte	0x3f
	.zero		1


	//   ....[31]....
        /*028c*/ 	.word	0x0000ab90
        /*0290*/ 	.word	0x00000003
        /*0294*/ 	.word	0x00000000
        /*0298*/ 	.short	0x010a
        /*029a*/ 	.byte	0x3f
	.zero		1


	//   ....[32]....
        /*029c*/ 	.word	0x0000abf0
        /*02a0*/ 	.word	0x00000004
        /*02a4*/ 	.word	0x00000000
        /*02a8*/ 	.short	0x010a
        /*02aa*/ 	.byte	0x3f
	.zero		1


	//   ....[33]....
        /*02ac*/ 	.word	0x0000ac40
        /*02b0*/ 	.word	0x0000009d
        /*02b4*/ 	.word	0x00000010
        /*02b8*/ 	.short	0x010a
        /*02ba*/ 	.byte	0x3f
	.zero		1


	//   ....[34]....
        /*02bc*/ 	.word	0x0000ad10
        /*02c0*/ 	.word	0x00000007
        /*02c4*/ 	.word	0x00000020
        /*02c8*/ 	.short	0x010a
        /*02ca*/ 	.byte	0x3f
	.zero		1


	//   ....[35]....
        /*02cc*/ 	.word	0x0000ade0
        /*02d0*/ 	.word	0x00000007
        /*02d4*/ 	.word	0x00000000
        /*02d8*/ 	.short	0x010a
        /*02da*/ 	.byte	0x3f
	.zero		1


	//   ....[36]....
        /*02dc*/ 	.word	0x0000ae30
        /*02e0*/ 	.word	0x00000009
        /*02e4*/ 	.word	0x00000000
        /*02e8*/ 	.short	0x010a
        /*02ea*/ 	.byte	0x3f
	.zero		1


	//   ....[37]....
        /*02ec*/ 	.word	0x0000ae80
        /*02f0*/ 	.word	0x00000006
        /*02f4*/ 	.word	0x00000000
        /*02f8*/ 	.short	0x010a
        /*02fa*/ 	.byte	0x3f
	.zero		1


	//----- nvinfo : EIATTR_NUM_MBARRIERS
	.align		4
.L_35:
        /*02fc*/ 	.byte	0x03, 0x38
        /*02fe*/ 	.short	0x000e


	//----- nvinfo : EIATTR_EXIT_INSTR_OFFSETS
	.align		4
        /*0300*/ 	.byte	0x04, 0x1c
        /*0302*/ 	.short	(.L_37 - .L_36)


	//   ....[0]....
.L_36:
        /*0304*/ 	.word	0x00001240


	//   ....[1]....
        /*0308*/ 	.word	0x000012a0


	//   ....[2]....
        /*030c*/ 	.word	0x00009940


	//   ....[3]....
        /*0310*/ 	.word	0x00009970


	//   ....[4]....
        /*0314*/ 	.word	0x0000ab30


	//----- nvinfo : EIATTR_MAX_THREADS
	.align		4
.L_37:
        /*0318*/ 	.byte	0x04, 0x05
        /*031a*/ 	.short	(.L_39 - .L_38)
.L_38:
        /*031c*/ 	.word	0x00000180
        /*0320*/ 	.word	0x00000001
        /*0324*/ 	.word	0x00000001


	//----- nvinfo : EIATTR_CRS_STACK_SIZE
	.align		4
.L_39:
        /*0328*/ 	.byte	0x04, 0x1e
        /*032a*/ 	.short	(.L_41 - .L_40)
.L_40:
        /*032c*/ 	.word	0x00000000


	//----- nvinfo : EIATTR_CBANK_PARAM_SIZE
	.align		4
.L_41:
        /*0330*/ 	.byte	0x03, 0x19
        /*0332*/ 	.short	0x0470


	//----- nvinfo : EIATTR_PARAM_CBANK
	.align		4
        /*0334*/ 	.byte	0x04, 0x0a
        /*0336*/ 	.short	(.L_43 - .L_42)
	.align		4
.L_42:
        /*0338*/ 	.word	index@(.nv.constant0._ZN7cutlass13device_kernelINS_4gemm6kernel13GemmUniversalIN4cute5tupleIJiiiiEEENS1_10collective13CollectiveMmaINS1_34MainloopSm90TmaGmmaWarpSpecializedILi4ENS5_IJNS4_1CILi1EEESB_SB_EEENS1_32KernelTmaWarpSpecializedPingpongEEENS5_IJNSA_ILi64EEENSA_ILi256EEENSA_ILi128EEEEEEfNS5_IJlSB_lEEEfSJ_NS4_8TiledMMAINS4_8MMA_AtomIJNS4_4SM904GMMA30MMA_64x256x8_F32TF32TF32_SS_TNILNSN_7ScaleInE1ELSP_1EEEEEENS4_6LayoutISC_NS5_IJNSA_ILi0EEEST_ST_EEEEENS5_IJNS4_10UnderscoreESW_SW_EEEEENS4_13SM90_TMA_LOADENS4_14ComposedLayoutINS4_7SwizzleILi3ELi4ELi3EEENS4_18smem_ptr_flag_bitsILi32EEENSS_INS5_IJNSA_ILi8EEENSA_ILi32EEEEEENS5_IJS16_SB_EEEEEEEvNS4_8identityESZ_S1A_vS1B_EENS_8epilogue10collective6detail29Sm90TmaWarpSpecializedAdapterINS1E_15DefaultEpilogueIfSJ_SJ_NS1D_6thread17LinearCombinationIfLi1EffLNS1I_9ScaleType4KindE0ELNS_15FloatRoundStyleE2EfEENS1_15EpilogueDefaultEEEEEvvEEEEvNT_6ParamsE)
        /*033c*/ 	.short	0x0210
        /*033e*/ 	.short	0x0470


	//----- nvinfo : EIATTR_SW_WAR
	.align		4
.L_43:
        /*0340*/ 	.byte	0x04, 0x36
        /*0342*/ 	.short	(.L_45 - .L_44)
.L_44:
        /*0344*/ 	.word	0x00000008
.L_45:


//--------------------- .nv.callgraph             --------------------------
	.section	.nv.callgraph,"",@"SHT_CUDA_CALLGRAPH"
	.align	4
	.sectionentsize	8
	.align		4
        /*0000*/ 	.word	0x00000000
	.align		4
        /*0004*/ 	.word	0xffffffff
	.align		4
        /*0008*/ 	.word	index@(_ZN7cutlass13device_kernelINS_4gemm6kernel13GemmUniversalIN4cute5tupleIJiiiiEEENS1_10collective13CollectiveMmaINS1_34MainloopSm90TmaGmmaWarpSpecializedILi4ENS5_IJNS4_1CILi1EEESB_SB_EEENS1_32KernelTmaWarpSpecializedPingpongEEENS5_IJNSA_ILi64EEENSA_ILi256EEENSA_ILi128EEEEEEfNS5_IJlSB_lEEEfSJ_NS4_8TiledMMAINS4_8MMA_AtomIJNS4_4SM904GMMA30MMA_64x256x8_F32TF32TF32_SS_TNILNSN_7ScaleInE1ELSP_1EEEEEENS4_6LayoutISC_NS5_IJNSA_ILi0EEEST_ST_EEEEENS5_IJNS4_10UnderscoreESW_SW_EEEEENS4_13SM90_TMA_LOADENS4_14ComposedLayoutINS4_7SwizzleILi3ELi4ELi3EEENS4_18smem_ptr_flag_bitsILi32EEENSS_INS5_IJNSA_ILi8EEENSA_ILi32EEEEEENS5_IJS16_SB_EEEEEEEvNS4_8identityESZ_S1A_vS1B_EENS_8epilogue10collective6detail29Sm90TmaWarpSpecializedAdapterINS1E_15DefaultEpilogueIfSJ_SJ_NS1D_6thread17LinearCombinationIfLi1EffLNS1I_9ScaleType4KindE0ELNS_15FloatRoundStyleE2EfEENS1_15EpilogueDefaultEEEEEvvEEEEvNT_6ParamsE)
	.align		4
        /*000c*/ 	.word	index@(__assertfail)
	.align		4
        /*0010*/ 	.word	0x00000000
	.align		4
        /*0014*/ 	.word	0xfffffffe
	.align		4
        /*0018*/ 	.word	0x00000000
	.align		4
        /*001c*/ 	.word	0xfffffffd
	.align		4
        /*0020*/ 	.word	0x00000000
	.align		4
        /*0024*/ 	.word	0xfffffffc


//--------------------- .nv.constant4             --------------------------
	.section	.nv.constant4,"a",@progbits
	.align	8
	.align		8
.nv.constant4:
        /*0000*/ 	.dword	__assertfail
	.align		8
        /*0008*/ 	.dword	__unnamed_1
	.align		8
        /*0010*/ 	.dword	_ZN40_INTERNAL_7d22ae67_4_k_cu_9e97437f_220574cuda3std3__45__cpo5beginE
	.align		8
        /*0018*/ 	.dword	_ZN40_INTERNAL_7d22ae67_4_k_cu_9e97437f_220574cuda3std3__45__cpo3endE
	.align		8
        /*0020*/ 	.dword	_ZN40_INTERNAL_7d22ae67_4_k_cu_9e97437f_220574cuda3std3__45__cpo6cbeginE
	.align		8
        /*0028*/ 	.dword	_ZN40_INTERNAL_7d22ae67_4_k_cu_9e97437f_220574cuda3std3__45__cpo4cendE
	.align		8
        /*0030*/ 	.dword	_ZN40_INTERNAL_7d22ae67_4_k_cu_9e97437f_220574cuda3std3__442_GLOBAL__N__7d22ae67_4_k_cu_9e97437f_220576ignoreE
	.align		8
        /*0038*/ 	.dword	_ZN40_INTERNAL_7d22ae67_4_k_cu_9e97437f_220574cuda3std3__419piecewise_constructE
	.align		8
        /*0040*/ 	.dword	_ZN40_INTERNAL_7d22ae67_4_k_cu_9e97437f_220574cuda3std3__48in_placeE
	.align		8
        /*0048*/ 	.dword	_ZN40_INTERNAL_7d22ae67_4_k_cu_9e97437f_220574cuda3std6ranges3__45__cpo4swapE
	.align		8
        /*0050*/ 	.dword	_ZN40_INTERNAL_7d22ae67_4_k_cu_9e97437f_220574cuda3std6ranges3__45__cpo9iter_moveE
	.align		8
        /*0058*/ 	.dword	_ZN40_INTERNAL_7d22ae67_4_k_cu_9e97437f_220574cute7productE
	.align		8
        /*0060*/ 	.dword	_ZN40_INTERNAL_7d22ae67_4_k_cu_9e97437f_220574cute1_E
	.align		8
        /*0068*/ 	.dword	$str$22
	.align		8
        /*0070*/ 	.dword	$str$23


//--------------------- .text._ZN7cutlass13device_kernelINS_4gemm6kernel13GemmUniversalIN4cute5tupleIJiiiiEEENS1_10collective13CollectiveMmaINS1_34MainloopSm90TmaGmmaWarpSpecializedILi4ENS5_IJNS4_1CILi1EEESB_SB_EEENS1_32KernelTmaWarpSpecializedPingpongEEENS5_IJNSA_ILi64EEENSA_ILi256EEENSA_ILi128EEEEEEfNS5_IJlSB_lEEEfSJ_NS4_8TiledMMAINS4_8MMA_AtomIJNS4_4SM904GMMA30MMA_64x256x8_F32TF32TF32_SS_TNILNSN_7ScaleInE1ELSP_1EEEEEENS4_6LayoutISC_NS5_IJNSA_ILi0EEEST_ST_EEEEENS5_IJNS4_10UnderscoreESW_SW_EEEEENS4_13SM90_TMA_LOADENS4_14ComposedLayoutINS4_7SwizzleILi3ELi4ELi3EEENS4_18smem_ptr_flag_bitsILi32EEENSS_INS5_IJNSA_ILi8EEENSA_ILi32EEEEEENS5_IJS16_SB_EEEEEEEvNS4_8identityESZ_S1A_vS1B_EENS_8epilogue10collective6detail29Sm90TmaWarpSpecializedAdapterINS1E_15DefaultEpilogueIfSJ_SJ_NS1D_6thread17LinearCombinationIfLi1EffLNS1I_9ScaleType4KindE0ELNS_15FloatRoundStyleE2EfEENS1_15EpilogueDefaultEEEEEvvEEEEvNT_6ParamsE --------------------------
	.section	.text._ZN7cutlass13device_kernelINS_4gemm6kernel13GemmUniversalIN4cute5tupleIJiiiiEEENS1_10collective13CollectiveMmaINS1_34MainloopSm90TmaGmmaWarpSpecializedILi4ENS5_IJNS4_1CILi1EEESB_SB_EEENS1_32KernelTmaWarpSpecializedPingpongEEENS5_IJNSA_ILi64EEENSA_ILi256EEENSA_ILi128EEEEEEfNS5_IJlSB_lEEEfSJ_NS4_8TiledMMAINS4_8MMA_AtomIJNS4_4SM904GMMA30MMA_64x256x8_F32TF32TF32_SS_TNILNSN_7ScaleInE1ELSP_1EEEEEENS4_6LayoutISC_NS5_IJNSA_ILi0EEEST_ST_EEEEENS5_IJNS4_10UnderscoreESW_SW_EEEEENS4_13SM90_TMA_LOADENS4_14ComposedLayoutINS4_7SwizzleILi3ELi4ELi3EEENS4_18smem_ptr_flag_bitsILi32EEENSS_INS5_IJNSA_ILi8EEENSA_ILi32EEEEEENS5_IJS16_SB_EEEEEEEvNS4_8identityESZ_S1A_vS1B_EENS_8epilogue10collective6detail29Sm90TmaWarpSpecializedAdapterINS1E_15DefaultEpilogueIfSJ_SJ_NS1D_6thread17LinearCombinationIfLi1EffLNS1I_9ScaleType4KindE0ELNS_15FloatRoundStyleE2EfEENS1_15EpilogueDefaultEEEEEvvEEEEvNT_6ParamsE,"ax",@progbits
	.align	128
.text._ZN7cutlass13device_kernelINS_4gemm6kernel13GemmUniversalIN4cute5tupleIJiiiiEEENS1_10collective13CollectiveMmaINS1_34MainloopSm90TmaGmmaWarpSpecializedILi4ENS5_IJNS4_1CILi1EEESB_SB_EEENS1_32KernelTmaWarpSpecializedPingpongEEENS5_IJNSA_ILi64EEENSA_ILi256EEENSA_ILi128EEEEEEfNS5_IJlSB_lEEEfSJ_NS4_8TiledMMAINS4_8MMA_AtomIJNS4_4SM904GMMA30MMA_64x256x8_F32TF32TF32_SS_TNILNSN_7ScaleInE1ELSP_1EEEEEENS4_6LayoutISC_NS5_IJNSA_ILi0EEEST_ST_EEEEENS5_IJNS4_10UnderscoreESW_SW_EEEEENS4_13SM90_TMA_LOADENS4_14ComposedLayoutINS4_7SwizzleILi3ELi4ELi3EEENS4_18smem_ptr_flag_bitsILi32EEENSS_INS5_IJNSA_ILi8EEENSA_ILi32EEEEEENS5_IJS16_SB_EEEEEEEvNS4_8identityESZ_S1A_vS1B_EENS_8epilogue10collective6detail29Sm90TmaWarpSpecializedAdapterINS1E_15DefaultEpilogueIfSJ_SJ_NS1D_6thread17LinearCombinationIfLi1EffLNS1I_9ScaleType4KindE0ELNS_15FloatRoundStyleE2EfEENS1_15EpilogueDefaultEEEEEvvEEEEvNT_6ParamsE:
        .type           _ZN7cutlass13device_kernelINS_4gemm6kernel13GemmUniversalIN4cute5tupleIJiiiiEEENS1_10collective13CollectiveMmaINS1_34MainloopSm90TmaGmmaWarpSpecializedILi4ENS5_IJNS4_1CILi1EEESB_SB_EEENS1_32KernelTmaWarpSpecializedPingpongEEENS5_IJNSA_ILi64EEENSA_ILi256EEENSA_ILi128EEEEEEfNS5_IJlSB_lEEEfSJ_NS4_8TiledMMAINS4_8MMA_AtomIJNS4_4SM904GMMA30MMA_64x256x8_F32TF32TF32_SS_TNILNSN_7ScaleInE1ELSP_1EEEEEENS4_6LayoutISC_NS5_IJNSA_ILi0EEEST_ST_EEEEENS5_IJNS4_10UnderscoreESW_SW_EEEEENS4_13SM90_TMA_LOADENS4_14ComposedLayoutINS4_7SwizzleILi3ELi4ELi3EEENS4_18smem_ptr_flag_bitsILi32EEENSS_INS5_IJNSA_ILi8EEENSA_ILi32EEEEEENS5_IJS16_SB_EEEEEEEvNS4_8identityESZ_S1A_vS1B_EENS_8epilogue10collective6detail29Sm90TmaWarpSpecializedAdapterINS1E_15DefaultEpilogueIfSJ_SJ_NS1D_6thread17LinearCombinationIfLi1EffLNS1I_9ScaleType4KindE0ELNS_15FloatRoundStyleE2EfEENS1_15EpilogueDefaultEEEEEvvEEEEvNT_6ParamsE,@function
        .size           _ZN7cutlass13device_kernelINS_4gemm6kernel13GemmUniversalIN4cute5tupleIJiiiiEEENS1_10collective13CollectiveMmaINS1_34MainloopSm90TmaGmmaWarpSpecializedILi4ENS5_IJNS4_1CILi1EEESB_SB_EEENS1_32KernelTmaWarpSpecializedPingpongEEENS5_IJNSA_ILi64EEENSA_ILi256EEENSA_ILi128EEEEEEfNS5_IJlSB_lEEEfSJ_NS4_8TiledMMAINS4_8MMA_AtomIJNS4_4SM904GMMA30MMA_64x256x8_F32TF32TF32_SS_TNILNSN_7ScaleInE1ELSP_1EEEEEENS4_6LayoutISC_NS5_IJNSA_ILi0EEEST_ST_EEEEENS5_IJNS4_10UnderscoreESW_SW_EEEEENS4_13SM90_TMA_LOADENS4_14ComposedLayoutINS4_7SwizzleILi3ELi4ELi3EEENS4_18smem_ptr_flag_bitsILi32EEENSS_INS5_IJNSA_ILi8EEENSA_ILi32EEEEEENS5_IJS16_SB_EEEEEEEvNS4_8identityESZ_S1A_vS1B_EENS_8epilogue10collective6detail29Sm90TmaWarpSpecializedAdapterINS1E_15DefaultEpilogueIfSJ_SJ_NS1D_6thread17LinearCombinationIfLi1EffLNS1I_9ScaleType4KindE0ELNS_15FloatRoundStyleE2EfEENS1_15EpilogueDefaultEEEEEvvEEEEvNT_6ParamsE,(.L_x_324 - _ZN7cutlass13device_kernelINS_4gemm6kernel13GemmUniversalIN4cute5tupleIJiiiiEEENS1_10collective13CollectiveMmaINS1_34MainloopSm90TmaGmmaWarpSpecializedILi4ENS5_IJNS4_1CILi1EEESB_SB_EEENS1_32KernelTmaWarpSpecializedPingpongEEENS5_IJNSA_ILi64EEENSA_ILi256EEENSA_ILi128EEEEEEfNS5_IJlSB_lEEEfSJ_NS4_8TiledMMAINS4_8MMA_AtomIJNS4_4SM904GMMA30MMA_64x256x8_F32TF32TF32_SS_TNILNSN_7ScaleInE1ELSP_1EEEEEENS4_6LayoutISC_NS5_IJNSA_ILi0EEEST_ST_EEEEENS5_IJNS4_10UnderscoreESW_SW_EEEEENS4_13SM90_TMA_LOADENS4_14ComposedLayoutINS4_7SwizzleILi3ELi4ELi3EEENS4_18smem_ptr_flag_bitsILi32EEENSS_INS5_IJNSA_ILi8EEENSA_ILi32EEEEEENS5_IJS16_SB_EEEEEEEvNS4_8identityESZ_S1A_vS1B_EENS_8epilogue10collective6detail29Sm90TmaWarpSpecializedAdapterINS1E_15DefaultEpilogueIfSJ_SJ_NS1D_6thread17LinearCombinationIfLi1EffLNS1I_9ScaleType4KindE0ELNS_15FloatRoundStyleE2EfEENS1_15EpilogueDefaultEEEEEvvEEEEvNT_6ParamsE)
        .other          _ZN7cutlass13device_kernelINS_4gemm6kernel13GemmUniversalIN4cute5tupleIJiiiiEEENS1_10collective13CollectiveMmaINS1_34MainloopSm90TmaGmmaWarpSpecializedILi4ENS5_IJNS4_1CILi1EEESB_SB_EEENS1_32KernelTmaWarpSpecializedPingpongEEENS5_IJNSA_ILi64EEENSA_ILi256EEENSA_ILi128EEEEEEfNS5_IJlSB_lEEEfSJ_NS4_8TiledMMAINS4_8MMA_AtomIJNS4_4SM904GMMA30MMA_64x256x8_F32TF32TF32_SS_TNILNSN_7ScaleInE1ELSP_1EEEEEENS4_6LayoutISC_NS5_IJNSA_ILi0EEEST_ST_EEEEENS5_IJNS4_10UnderscoreESW_SW_EEEEENS4_13SM90_TMA_LOADENS4_14ComposedLayoutINS4_7SwizzleILi3ELi4ELi3EEENS4_18smem_ptr_flag_bitsILi32EEENSS_INS5_IJNSA_ILi8EEENSA_ILi32EEEEEENS5_IJS16_SB_EEEEEEEvNS4_8identityESZ_S1A_vS1B_EENS_8epilogue10collective6detail29Sm90TmaWarpSpecializedAdapterINS1E_15DefaultEpilogueIfSJ_SJ_NS1D_6thread17LinearCombinationIfLi1EffLNS1I_9ScaleType4KindE0ELNS_15FloatRoundStyleE2EfEENS1_15EpilogueDefaultEEEEEvvEEEEvNT_6ParamsE,@"STO_CUDA_ENTRY STV_DEFAULT"
_ZN7cutlass13device_kernelINS_4gemm6kernel13GemmUniversalIN4cute5tupleIJiiiiEEENS1_10collective13CollectiveMmaINS1_34MainloopSm90TmaGmmaWarpSpecializedILi4ENS5_IJNS4_1CILi1EEESB_SB_EEENS1_32KernelTmaWarpSpecializedPingpongEEENS5_IJNSA_ILi64EEENSA_ILi256EEENSA_ILi128EEEEEEfNS5_IJlSB_lEEEfSJ_NS4_8TiledMMAINS4_8MMA_AtomIJNS4_4SM904GMMA30MMA_64x256x8_F32TF32TF32_SS_TNILNSN_7ScaleInE1ELSP_1EEEEEENS4_6LayoutISC_NS5_IJNSA_ILi0EEEST_ST_EEEEENS5_IJNS4_10UnderscoreESW_SW_EEEEENS4_13SM90_TMA_LOADENS4_14ComposedLayoutINS4_7SwizzleILi3ELi4ELi3EEENS4_18smem_ptr_flag_bitsILi32EEENSS_INS5_IJNSA_ILi8EEENSA_ILi32EEEEEENS5_IJS16_SB_EEEEEEEvNS4_8identityESZ_S1A_vS1B_EENS_8epilogue10collective6detail29Sm90TmaWarpSpecializedAdapterINS1E_15DefaultEpilogueIfSJ_SJ_NS1D_6thread17LinearCombinationIfLi1EffLNS1I_9ScaleType4KindE0ELNS_15FloatRoundStyleE2EfEENS1_15EpilogueDefaultEEEEEvvEEEEvNT_6ParamsE:
[----:B------:R-:W0:Y:S01]  /*0000*/  LDC R1, c[0x0][0x28] ;  /* 0x00000a00ff017b82 */ /* 0x000e220000000800 */
[----:B------:R-:W1:Y:S01]  /*0010*/  S2R R4, SR_TID.X ;  /* 0x0000000000047919 */ /* 0x000e620000002100 */
[----:B------:R-:W-:Y:S01]  /*0020*/  ELECT P0, URZ, PT ;  /* 0x00000000003f782f */ /* 0x000fe20003800000 */
[----:B------:R-:W-:Y:S01]  /*0030*/  BSSY B0, `(.L_x_0) ;  /* 0x0000014000007945 */ /* 0x000fe20003800000 */
[----:B-1----:R-:W-:-:S05]  /*0040*/  SHF.R.U32.HI R0, RZ, 0x5, R4 ;  /* 0x00000005ff007819 */ /* 0x002fca0000011604 */
[----:B------:R-:W1:Y:S02]  /*0050*/  SHFL.IDX PT, R2, R0, RZ, 0x1f ;  /* 0x00001fff00027589 */ /* 0x000e6400000e0000 */
[----:B-1----:R-:W-:Y:S02]  /*0060*/  R2UR UR8, R2 ;  /* 0x00000000020872ca */ /* 0x002fe400000e0000 */
[----:B------:R-:W-:-:S05]  /*0070*/  SHF.R.U32.HI R2, RZ, 0x7, R4 ;  /* 0x00000007ff027819 */ /* 0x000fca0000011604 */
[----:B------:R1:W2:Y:S06]  /*0080*/  SHFL.IDX PT, R3, R2, RZ, 0x1f ;  /* 0x00001fff02037589 */ /* 0x0002ac00000e0000 */
[----:B------:R-:W-:Y:S02]  /*0090*/  USHF.R.S32.HI UR4, URZ, 0x1f, UR8 ;  /* 0x0000001f3f047899 */ /* 0x000fe40008011408 */
[----:B------:R-:W-:Y:S02]  /*00a0*/  ISETP.NE.OR P0, PT, RZ, UR8, !P0 ;  /* 0x00000008ff007c0c */ /* 0x000fe4000c705670 */
[----:B------:R-:W-:-:S04]  /*00b0*/  ULEA.HI UR4, UR4, UR8, URZ, 0x2 ;  /* 0x0000000804047291 */ /* 0x000fc8000f8f103f */
[----:B------:R-:W-:-:S04]  /*00c0*/  ULOP3.LUT UR4, UR4, 0xfffffffc, URZ, 0xc0, !UPT ;  /* 0xfffffffc04047892 */ /* 0x000fc8000f8ec03f */
[----:B------:R-:W-:-:S03]  /*00d0*/  UIADD3 UR8, UR8, -UR4, URZ ;  /* 0x8000000408087290 */ /* 0x000fc6000fffe03f */
[----:B01----:R-:W-:Y:S09]  /*00e0*/  @P0 BRA `(.L_x_1) ;  /* 0x0000000000200947 */ /* 0x003ff20003800000 */
[----:B------:R-:W-:Y:S02]  /*00f0*/  ULDC.64 UR4, c[0x0][0x198] ;  /* 0x0000660000047ab9 */ /* 0x000fe40000000a00 */
[----:B------:R-:W-:Y:S02]  /*0100*/  UIADD3 UR6, UP0, UR4, 0xf0, URZ ;  /* 0x000000f004067890 */ /* 0x000fe4000ff1e03f */
[----:B------:R-:W-:Y:S02]  /*0110*/  UIADD3 UR4, UP1, UR4, 0x1f0, URZ ;  /* 0x000001f004047890 */ /* 0x000fe4000ff3e03f */
[----:B------:R-:W-:Y:S02]  /*0120*/  UIADD3.X UR7, URZ, UR5, URZ, UP0, !UPT ;  /* 0x000000053f077290 */ /* 0x000fe400087fe43f */
[----:B------:R-:W-:-:S07]  /*0130*/  UIADD3.X UR5, URZ, UR5, URZ, UP1, !UPT ;  /* 0x000000053f057290 */ /* 0x000fce0008ffe43f */
[----:B------:R0:W-:Y:S02]  /*0140*/  UTMACCTL.PF [UR6] ;  /* 0x00000000060079b9 */ /* 0x0001e40008040000 */
[----:B------:R0:W-:Y:S02]  /*0150*/  UTMACCTL.PF [UR4] ;  /* 0x00000000040079b9 */ /* 0x0001e40008040000 */
[----:B0-----:R-:W-:Y:S01]  /*0160*/  NOP ;  /* 0x0000000000007918 */ /* 0x001fe20000000000 */
.L_x_1:
[----:B------:R-:W-:Y:S05]  /*0170*/  BSYNC B0 ;  /* 0x0000000000007941 */ /* 0x000fea0003800000 */
.L_x_0:
[----:B------:R-:W0:Y:S01]  /*0180*/  SHFL.IDX PT, R5, R0, RZ, 0x1f ;  /* 0x00001fff00057589 */ /* 0x000e2200000e0000 */
[----:B--2---:R-:W-:Y:S01]  /*0190*/  R2UR UR15, R3 ;  /* 0x00000000030f72ca */ /* 0x004fe200000e0000 */
[----:B------:R-:W-:-:S04]  /*01a0*/  UISETP.NE.AND UP0, UPT, UR8, 0x3, UPT ;  /* 0x000000030800788c */ /* 0x000fc8000bf05270 */
[----:B------:R-:W-:-:S08]  /*01b0*/  UISETP.EQ.OR UP0, UPT, UR8, URZ, !UP0 ;  /* 0x0000003f0800728c */ /* 0x000fd0000c702670 */
[----:B------:R-:W-:Y:S02]  /*01c0*/  UIADD3 UR18, UR15, -0x1, URZ ;  /* 0xffffffff0f127890 */ /* 0x000fe4000fffe03f */
[----:B------:R-:W-:Y:S02]  /*01d0*/  UISETP.EQ.AND UP0, UPT, UR15, URZ, UP0 ;  /* 0x0000003f0f00728c */ /* 0x000fe40008702270 */
[----:B------:R-:W-:Y:S02]  /*01e0*/  UISETP.GE.U32.AND UP1, UPT, UR18, 0x2, UPT ;  /* 0x000000021200788c */ /* 0x000fe4000bf26070 */
[----:B------:R-:W-:Y:S01]  /*01f0*/  USEL UR39, URZ, 0x1, !UP0 ;  /* 0x000000013f277887 */ /* 0x000fe2000c000000 */
[----:B0-----:R-:W-:-:S03]  /*0200*/  ISETP.NE.AND P0, PT, R5, RZ, PT ;  /* 0x000000ff0500720c */ /* 0x001fc60003f05270 */
[----:B------:R-:W-:-:S10]  /*0210*/  USEL UR39, UR39, 0x2, UP1 ;  /* 0x0000000227277887 */ /* 0x000fd40008800000 */
[----:B------:R-:W-:Y:S05]  /*0220*/  @P0 BRA `(.L_x_2) ;  /* 0x0000000000580947 */ /* 0x000fea0003800000 */
[----:B------:R-:W0:Y:S01]  /*0230*/  S2UR UR9, SR_CgaCtaId ;  /* 0x00000000000979c3 */ /* 0x000e220000008800 */
[----:B------:R-:W-:Y:S01]  /*0240*/  UMOV UR4, 0x400 ;  /* 0x0000040000047882 */ /* 0x000fe20000000000 */
[----:B------:R-:W-:Y:S01]  /*0250*/  UMOV UR5, 0x1 ;  /* 0x0000000100057882 */ /* 0x000fe20000000000 */
[----:B------:R-:W-:Y:S01]  /*0260*/  UMOV UR6, 0x80 ;  /* 0x0000008000067882 */ /* 0x000fe20000000000 */
[----:B------:R-:W-:Y:S01]  /*0270*/  ELECT P0, URZ, PT ;  /* 0x00000000003f782f */ /* 0x000fe20003800000 */
[----:B------:R-:W-:-:S04]  /*0280*/  UIADD3 UR6, -UR6, 0x100000, URZ ;  /* 0x0010000006067890 */ /* 0x000fc8000fffe13f */
[----:B------:R-:W-:Y:S02]  /*0290*/  USHF.L.U32 UR7, UR6, 0xb, URZ ;  /* 0x0000000b06077899 */ /* 0x000fe4000800063f */
[----:B------:R-:W-:Y:S02]  /*02a0*/  USHF.L.U32 UR6, UR6, 0x1, URZ ;  /* 0x0000000106067899 */ /* 0x000fe4000800063f */
[----:B0-----:R-:W-:Y:S02]  /*02b0*/  ULEA UR9, UR9, UR4, 0x18 ;  /* 0x0000000409097291 */ /* 0x001fe4000f8ec03f */
[----:B------:R-:W-:-:S04]  /*02c0*/  UIADD3 UR4, -UR5, 0x100000, URZ ;  /* 0x0010000005047890 */ /* 0x000fc8000fffe13f */
[----:B------:R-:W-:Y:S02]  /*02d0*/  USHF.L.U32 UR5, UR4, 0xb, URZ ;  /* 0x0000000b04057899 */ /* 0x000fe4000800063f */
[----:B------:R-:W-:Y:S01]  /*02e0*/  USHF.L.U32 UR4, UR4, 0x1, URZ ;  /* 0x0000000104047899 */ /* 0x000fe2000800063f */
[----:B------:R-:W0:Y:S11]  /*02f0*/  FENCE.VIEW.ASYNC.S ;  /* 0x00000000000073c6 */ /* 0x000e360000000000 */
[----:B0-----:R0:W1:Y:S01]  /*0300*/  SYNCS.EXCH.64 URZ, [UR9], UR4 ;  /* 0x00000004093f75b2 */ /* 0x0010620008000100 */
[----:B------:R0:W2:Y:S01]  /*0310*/  SYNCS.EXCH.64 URZ, [UR9+0x20], UR6 ;  /* 0x00002006093f75b2 */ /* 0x0000a20008000100 */
[----:B------:R0:W3:Y:S01]  /*0320*/  SYNCS.EXCH.64 URZ, [UR9+0x8], UR4 ;  /* 0x00000804093f75b2 */ /* 0x0000e20008000100 */
[----:B------:R0:W4:Y:S01]  /*0330*/  SYNCS.EXCH.64 URZ, [UR9+0x28], UR6 ;  /* 0x00002806093f75b2 */ /* 0x0001220008000100 */
[----:B------:R0:W0:Y:S01]  /*0340*/  SYNCS.EXCH.64 URZ, [UR9+0x10], UR4 ;  /* 0x00001004093f75b2 */ /* 0x0000220008000100 */
[----:B------:R0:W0:Y:S01]  /*0350*/  SYNCS.EXCH.64 URZ, [UR9+0x30], UR6 ;  /* 0x00003006093f75b2 */ /* 0x0000220008000100 */
[----:B------:R0:W0:Y:S01]  /*0360*/  SYNCS.EXCH.64 URZ, [UR9+0x18], UR4 ;  /* 0x00001804093f75b2 */ /* 0x0000220008000100 */
[----:B------:R0:W0:Y:S01]  /*0370*/  SYNCS.EXCH.64 URZ, [UR9+0x38], UR6 ;  /* 0x00003806093f75b2 */ /* 0x0000220008000100 */
[----:B------:R-:W-:Y:S01]  /*0380*/  NOP ;  /* 0x0000000000007918 */ /* 0x000fe20000000000 */
.L_x_2:
[----:B------:R-:W5:Y:S01]  /*0390*/  SHFL.IDX PT, R5, R0, RZ, 0x1f ;  /* 0x00001fff00057589 */ /* 0x000f6200000e0000 */
[----:B------:R-:W-:Y:S01]  /*03a0*/  ELECT P0, URZ, PT ;  /* 0x00000000003f782f */ /* 0x000fe20003800000 */
[----:B------:R-:W-:Y:S01]  /*03b0*/  NOP ;  /* 0x0000000000007918 */ /* 0x000fe20000000000 */
[----:B------:R-:W-:Y:S01]  /*03c0*/  ELECT P1, URZ, PT ;  /* 0x00000000003f782f */ /* 0x000fe20003820000 */
[----:B------:R-:W1:Y:S01]  /*03d0*/  SHFL.IDX PT, R3, R0, RZ, 0x1f ;  /* 0x00001fff00037589 */ /* 0x000e6200000e0000 */
[----:B0-----:R-:W-:Y:S01]  /*03e0*/  UMOV UR4, 0x20 ;  /* 0x0000002000047882 */ /* 0x001fe20000000000 */
[----:B------:R-:W-:Y:S01]  /*03f0*/  UMOV UR12, 0x80 ;  /* 0x00000080000c7882 */ /* 0x000fe20000000000 */
[----:B------:R-:W-:Y:S01]  /*0400*/  NOP ;  /* 0x0000000000007918 */ /* 0x000fe20000000000 */
[----:B------:R0:W0:Y:S01]  /*0410*/  SHFL.IDX PT, R0, R2, RZ, 0x1f ;  /* 0x00001fff02007589 */ /* 0x00002200000e0000 */
[----:B------:R-:W-:Y:S01]  /*0420*/  ULDC.64 UR48, c[0x0][0x208] ;  /* 0x0000820000307ab9 */ /* 0x000fe20000000a00 */
[----:B-----5:R-:W-:-:S02]  /*0430*/  ISETP.NE.OR P0, PT, R5, RZ, !P0 ;  /* 0x000000ff0500720c */ /* 0x020fc40004705670 */
[----:B-1----:R-:W-:Y:S02]  /*0440*/  ISETP.NE.OR P1, PT, R3, RZ, !P1 ;  /* 0x000000ff0300720c */ /* 0x002fe40004f25670 */
[----:B------:R-:W-:-:S04]  /*0450*/  SHF.R.S32.HI R3, RZ, 0x1f, R4 ;  /* 0x0000001fff037819 */ /* 0x000fc80000011404 */
[----:B------:R-:W-:-:S05]  /*0460*/  LEA.HI R3, R3, R4, RZ, 0x7 ;  /* 0x0000000403037211 */ /* 0x000fca00078f38ff */
[----:B------:R-:W-:Y:S01]  /*0470*/  VOTEU.ALL UP0, P0 ;  /* 0x00000000003f7886 */ /* 0x000fe20000000000 */
[----:B------:R-:W-:Y:S01]  /*0480*/  LOP3.LUT R3, R3, 0xffffff80, RZ, 0xc0, !PT ;  /* 0xffffff8003037812 */ /* 0x000fe200078ec0ff */
[----:B------:R-:W-:-:S03]  /*0490*/  VOTEU.ALL UP1, P1 ;  /* 0x00000000003f7886 */ /* 0x000fc60000820000 */
[----:B------:R-:W1:Y:S01]  /*04a0*/  @!UP0 S2UR UR7, SR_CgaCtaId ;  /* 0x00000000000789c3 */ /* 0x000e620000008800 */
[----:B------:R-:W-:Y:S01]  /*04b0*/  @!UP0 UMOV UR6, 0x400 ;  /* 0x0000040000068882 */ /* 0x000fe20000000000 */
[----:B------:R-:W-:-:S04]  /*04c0*/  @!UP0 UIADD3 UR4, -UR4, 0x100000, URZ ;  /* 0x0010000004048890 */ /* 0x000fc8000fffe13f */
[----:B------:R-:W-:Y:S02]  /*04d0*/  @!UP0 USHF.L.U32 UR5, UR4, 0xb, URZ ;  /* 0x0000000b04058899 */ /* 0x000fe4000800063f */
[----:B------:R-:W-:Y:S01]  /*04e0*/  @!UP0 USHF.L.U32 UR4, UR4, 0x1, URZ ;  /* 0x0000000104048899 */ /* 0x000fe2000800063f */
[----:B------:R-:W-:Y:S01]  /*04f0*/  IMAD.IADD R3, R4, 0x1, -R3 ;  /* 0x0000000104037824 */ /* 0x000fe200078e0a03 */
[----:B------:R-:W-:Y:S01]  /*0500*/  @!UP1 UMOV UR10, 0x400 ;  /* 0x00000400000a9882 */ /* 0x000fe20000000000 */
[----:B------:R-:W-:Y:S01]  /*0510*/  VOTEU.ALL UP2, P1 ;  /* 0x00000000003f7886 */ /* 0x000fe20000840000 */
[----:B------:R-:W-:Y:S01]  /*0520*/  VOTEU.ALL UP3, P1 ;  /* 0x00000000003f7886 */ /* 0x000fe20000860000 */
[----:B------:R-:W-:Y:S01]  /*0530*/  VOTEU.ALL UP4, P1 ;  /* 0x00000000003f7886 */ /* 0x000fe20000880000 */
[----:B------:R-:W5:Y:S01]  /*0540*/  @!UP1 S2UR UR11, SR_CgaCtaId ;  /* 0x00000000000b99c3 */ /* 0x000f620000008800 */
[----:B------:R-:W-:Y:S01]  /*0550*/  VOTEU.ALL UP5, P1 ;  /* 0x00000000003f7886 */ /* 0x000fe200008a0000 */
[----:B------:R-:W-:Y:S01]  /*0560*/  ISETP.NE.AND P1, PT, RZ, UR15, PT ;  /* 0x0000000fff007c0c */ /* 0x000fe2000bf25270 */
[----:B-1----:R-:W-:-:S02]  /*0570*/  @!UP0 ULEA UR9, UR7, UR6, 0x18 ;  /* 0x0000000607098291 */ /* 0x002fc4000f8ec03f */
[----:B------:R-:W-:-:S04]  /*0580*/  @!UP1 UIADD3 UR6, -UR12, 0x100000, URZ ;  /* 0x001000000c069890 */ /* 0x000fc8000fffe13f */
[----:B------:R-:W-:Y:S02]  /*0590*/  @!UP1 USHF.L.U32 UR7, UR6, 0xb, URZ ;  /* 0x0000000b06079899 */ /* 0x000fe4000800063f */
[----:B------:R-:W-:Y:S01]  /*05a0*/  @!UP1 USHF.L.U32 UR6, UR6, 0x1, URZ ;  /* 0x0000000106069899 */ /* 0x000fe2000800063f */
[----:B------:R-:W-:Y:S01]  /*05b0*/  VOTEU.ALL UP0, P0 ;  /* 0x00000000003f7886 */ /* 0x000fe20000000000 */
[----:B-----5:R-:W-:Y:S01]  /*05c0*/  @!UP1 ULEA UR10, UR11, UR10, 0x18 ;  /* 0x0000000a0b0a9291 */ /* 0x020fe2000f8ec03f */
[----:B------:R-:W-:Y:S01]  /*05d0*/  VOTEU.ALL UP1, P0 ;  /* 0x00000000003f7886 */ /* 0x000fe20000020000 */
[----:B------:R-:W1:Y:S02]  /*05e0*/  FENCE.VIEW.ASYNC.S ;  /* 0x00000000000073c6 */ /* 0x000e640000000000 */
[----:B-1----:R-:W2:Y:S02]  /*05f0*/  @!UP0 SYNCS.EXCH.64 URZ, [UR9+0x70], UR4 ;  /* 0x00007004093f85b2 */ /* 0x002ea40008000100 */
[----:B------:R1:W2:Y:S01]  /*0600*/  @!UP1 SYNCS.EXCH.64 URZ, [UR9+0x78], UR4 ;  /* 0x00007804093f95b2 */ /* 0x0002a20008000100 */
[----:B------:R-:W-:Y:S01]  /*0610*/  NOP ;  /* 0x0000000000007918 */ /* 0x000fe20000000000 */
[----:B-1----:R-:W-:-:S02]  /*0620*/  ULDC.64 UR4, c[0x0][0x598] ;  /* 0x0001660000047ab9 */ /* 0x002fc40000000a00 */
[----:B------:R-:W-:Y:S02]  /*0630*/  ISETP.NE.U32.AND P0, PT, RZ, UR4, PT ;  /* 0x00000004ff007c0c */ /* 0x000fe4000bf05070 */
[----:B------:R1:W2:Y:S02]  /*0640*/  @!UP2 SYNCS.EXCH.64 URZ, [UR10+0x50], UR6 ;  /* 0x000050060a3fa5b2 */ /* 0x0002a40008000100 */
[----:B------:R-:W-:Y:S01]  /*0650*/  ISETP.NE.AND.EX P0, PT, RZ, UR5, PT, P0 ;  /* 0x00000005ff007c0c */ /* 0x000fe2000bf05300 */
[----:B------:R1:W2:Y:S01]  /*0660*/  @!UP3 SYNCS.EXCH.64 URZ, [UR10+0x58], UR6 ;  /* 0x000058060a3fb5b2 */ /* 0x0002a20008000100 */
[----:B------:R1:W2:Y:S01]  /*0670*/  @!UP4 SYNCS.EXCH.64 URZ, [UR10+0x60], UR6 ;  /* 0x000060060a3fc5b2 */ /* 0x0002a20008000100 */
[----:B------:R1:W2:Y:S01]  /*0680*/  @!UP5 SYNCS.EXCH.64 URZ, [UR10+0x68], UR6 ;  /* 0x000068060a3fd5b2 */ /* 0x0002a20008000100 */
[----:B------:R-:W-:Y:S01]  /*0690*/  NOP ;  /* 0x0000000000007918 */ /* 0x000fe20000000000 */
[----:B--234-:R-:W-:Y:S08]  /*06a0*/  BAR.SYNC.DEFER_BLOCKING 0x0 ;  /* 0x0000000000007b1d */ /* 0x01cff00000010000 */
[----:B01----:R-:W-:Y:S05]  /*06b0*/  @!P0 BRA `(.L_x_3) ;  /* 0x00000000001c8947 */ /* 0x003fea0003800000 */
[----:B------:R-:W0:Y:S02]  /*06c0*/  LDC.64 R6, c[0x0][0x598] ;  /* 0x00016600ff067b82 */ /* 0x000e240000000a00 */
[----:B0-----:R-:W2:Y:S02]  /*06d0*/  LDG.E.64 R6, desc[UR48][R6.64] ;  /* 0x0000003006067981 */ /* 0x001ea4000c1e1b00 */
[----:B--2---:R-:W-:-:S04]  /*06e0*/  ISETP.NE.U32.AND P0, PT, R6, RZ, PT ;  /* 0x000000ff0600720c */ /* 0x004fc80003f05070 */
[----:B------:R-:W-:-:S13]  /*06f0*/  ISETP.NE.AND.EX P0, PT, R7, RZ, PT, P0 ;  /* 0x000000ff0700720c */ /* 0x000fda0003f05300 */
[----:B------:R-:W-:Y:S05]  /*0700*/  @!P0 BRA `(.L_x_3) ;  /* 0x0000000000088947 */ /* 0x000fea0003800000 */
[----:B------:R1:W5:Y:S01]  /*0710*/  LD.E R23, desc[UR48][R6.64] ;  /* 0x0000003006177980 */ /* 0x000362000c101900 */
[----:B------:R-:W-:Y:S05]  /*0720*/  BRA `(.L_x_4) ;  /* 0x0000000000247947 */ /* 0x000fea0003800000 */
.L_x_3:
[----:B------:R-:W-:Y:S02]  /*0730*/  ULDC.64 UR4, c[0x0][0x588] ;  /* 0x0001620000047ab9 */ /* 0x000fe40000000a00 */
[----:B------:R-:W-:-:S04]  /*0740*/  ISETP.NE.U32.AND P0, PT, RZ, UR4, PT ;  /* 0x00000004ff007c0c */ /* 0x000fc8000bf05070 */
[----:B------:R-:W-:-:S13]  /*0750*/  ISETP.NE.AND.EX P0, PT, RZ, UR5, PT, P0 ;  /* 0x00000005ff007c0c */ /* 0x000fda000bf05300 */
[----:B------:R-:W-:Y:S05]  /*0760*/  @!P0 BRA `(.L_x_5) ;  /* 0x00000000000c8947 */ /* 0x000fea0003800000 */
[----:B------:R-:W0:Y:S02]  /*0770*/  LDC.64 R6, c[0x0][0x588] ;  /* 0x00016200ff067b82 */ /* 0x000e240000000a00 */
[----:B0-----:R0:W5:Y:S01]  /*0780*/  LDG.E R23, desc[UR48][R6.64] ;  /* 0x0000003006177981 */ /* 0x001162000c1e1900 */
[----:B------:R-:W-:Y:S05]  /*0790*/  BRA `(.L_x_4) ;  /* 0x0000000000087947 */ /* 0x000fea0003800000 */
.L_x_5:
[----:B------:R-:W-:Y:S02]  /*07a0*/  ULDC UR4, c[0x0][0x580] ;  /* 0x0001600000047ab9 */ /* 0x000fe40000000800 */
[----:B------:R-:W-:-:S07]  /*07b0*/  IMAD.U32 R23, RZ, RZ, UR4 ;  /* 0x00000004ff177e24 */ /* 0x000fce000f8e00ff */
.L_x_4:
[----:B------:R-:W-:Y:S02]  /*07c0*/  ULDC.64 UR4, c[0x0][0x5a0] ;  /* 0x0001680000047ab9 */ /* 0x000fe40000000a00 */
[----:B------:R-:W-:-:S04]  /*07d0*/  ISETP.NE.U32.AND P0, PT, RZ, UR4, PT ;  /* 0x00000004ff007c0c */ /* 0x000fc8000bf05070 */
[----:B------:R-:W-:-:S13]  /*07e0*/  ISETP.NE.AND.EX P0, PT, RZ, UR5, PT, P0 ;  /* 0x00000005ff007c0c */ /* 0x000fda000bf05300 */
[----:B------:R-:W-:Y:S05]  /*07f0*/  @!P0 BRA `(.L_x_6) ;  /* 0x00000000001c8947 */ /* 0x000fea0003800000 */
[----:B01----:R-:W0:Y:S02]  /*0800*/  LDC.64 R6, c[0x0][0x5a0] ;  /* 0x00016800ff067b82 */ /* 0x003e240000000a00 */
[----:B0-----:R-:W2:Y:S02]  /*0810*/  LDG.E.64 R6, desc[UR48][R6.64] ;  /* 0x0000003006067981 */ /* 0x001ea4000c1e1b00 */
[----:B--2---:R-:W-:-:S04]  /*0820*/  ISETP.NE.U32.AND P0, PT, R6, RZ, PT ;  /* 0x000000ff0600720c */ /* 0x004fc80003f05070 */
[----:B------:R-:W-:-:S13]  /*0830*/  ISETP.NE.AND.EX P0, PT, R7, RZ, PT, P0 ;  /* 0x000000ff0700720c */ /* 0x000fda0003f05300 */
[----:B------:R-:W-:Y:S05]  /*0840*/  @!P0 BRA `(.L_x_6) ;  /* 0x0000000000088947 */ /* 0x000fea0003800000 */
[----:B------:R3:W5:Y:S01]  /*0850*/  LD.E R22, desc[UR48][R6.64] ;  /* 0x0000003006167980 */ /* 0x000762000c101900 */
[----:B------:R-:W-:Y:S05]  /*0860*/  BRA `(.L_x_7) ;  /* 0x0000000000247947 */ /* 0x000fea0003800000 */
.L_x_6:
[----:B------:R-:W-:Y:S02]  /*0870*/  ULDC.64 UR4, c[0x0][0x590] ;  /* 0x0001640000047ab9 */ /* 0x000fe40000000a00 */
[----:B------:R-:W-:-:S04]  /*0880*/  ISETP.NE.U32.AND P0, PT, RZ, UR4, PT ;  /* 0x00000004ff007c0c */ /* 0x000fc8000bf05070 */
[----:B------:R-:W-:-:S13]  /*0890*/  ISETP.NE.AND.EX P0, PT, RZ, UR5, PT, P0 ;  /* 0x00000005ff007c0c */ /* 0x000fda000bf05300 */
[----:B------:R-:W-:Y:S05]  /*08a0*/  @!P0 BRA `(.L_x_8) ;  /* 0x00000000000c8947 */ /* 0x000fea0003800000 */
[----:B01----:R-:W0:Y:S02]  /*08b0*/  LDC.64 R6, c[0x0][0x590] ;  /* 0x00016400ff067b82 */ /* 0x003e240000000a00 */
[----:B0-----:R2:W5:Y:S01]  /*08c0*/  LDG.E R22, desc[UR48][R6.64] ;  /* 0x0000003006167981 */ /* 0x001562000c1e1900 */
[----:B------:R-:W-:Y:S05]  /*08d0*/  BRA `(.L_x_7) ;  /* 0x0000000000087947 */ /* 0x000fea0003800000 */
.L_x_8:
[----:B------:R-:W-:Y:S02]  /*08e0*/  ULDC UR4, c[0x0][0x584] ;  /* 0x0001610000047ab9 */ /* 0x000fe40000000800 */
[----:B------:R-:W-:-:S07]  /*08f0*/  IMAD.U32 R22, RZ, RZ, UR4 ;  /* 0x00000004ff167e24 */ /* 0x000fce000f8e00ff */
.L_x_7:
[----:B------:R-:W4:Y:S01]  /*0900*/  S2UR UR10, SR_CTAID.Y ;  /* 0x00000000000a79c3 */ /* 0x000f220000002600 */
[----:B------:R-:W-:Y:S01]  /*0910*/  ULDC UR5, c[0x0][0x65c] ;  /* 0x0001970000057ab9 */ /* 0x000fe20000000800 */
[----:B------:R-:W-:Y:S01]  /*0920*/  UISETP.NE.AND UP0, UPT, UR15, 0x2, UPT ;  /* 0x000000020f00788c */ /* 0x000fe2000bf05270 */
[----:B------:R-:W-:Y:S01]  /*0930*/  PRMT R5, RZ, 0x7610, R5 ;  /* 0x00007610ff057816 */ /* 0x000fe20000000005 */
[----:B------:R-:W-:Y:S01]  /*0940*/  UISETP.NE.AND UP2, UPT, UR5, 0x1, UPT ;  /* 0x000000010500788c */ /* 0x000fe2000bf45270 */
[----:B------:R-:W-:Y:S02]  /*0950*/  IMAD.MOV.U32 R18, RZ, RZ, -0x1 ;  /* 0xffffffffff127424 */ /* 0x000fe400078e00ff */
[----:B------:R-:W-:Y:S01]  /*0960*/  IMAD.MOV.U32 R19, RZ, RZ, -0x1 ;  /* 0xffffffffff137424 */ /* 0x000fe200078e00ff */
[----:B------:R-:W4:Y:S01]  /*0970*/  S2UR UR4, SR_CTAID.X ;  /* 0x00000000000479c3 */ /* 0x000f220000002500 */
[----:B------:R-:W-:-:S06]  /*0980*/  UP2UR UR45, UPR, URZ, 0x4 ;  /* 0x000000043f2d7883 */ /* 0x000fcc0008000000 */
[----:B------:R-:W-:Y:S01]  /*0990*/  @UP2 ULDC UR12, c[0x0][0x10] ;  /* 0x00000400000c2ab9 */ /* 0x000fe20000000800 */
[----:B------:R-:W-:Y:S01]  /*09a0*/  @UP2 UMOV UR7, URZ ;  /* 0x0000003f00072c82 */ /* 0x000fe20008000000 */
[----:B------:R-:W-:Y:S01]  /*09b0*/  @UP2 UMOV UR5, URZ ;  /* 0x0000003f00052c82 */ /* 0x000fe20008000000 */
[----:B0123--:R-:W0:Y:S01]  /*09c0*/  LDC.64 R6, c[0x0][0x650] ;  /* 0x00019400ff067b82 */ /* 0x00fe220000000a00 */
[----:B----4-:R-:W-:Y:S02]  /*09d0*/  @UP2 UMOV UR9, UR10 ;  /* 0x0000000a00092c82 */ /* 0x010fe40008000000 */
[----:B------:R-:W-:Y:S01]  /*09e0*/  @UP2 UMOV UR6, UR9 ;  /* 0x0000000900062c82 */ /* 0x000fe20008000000 */
[----:B------:R-:W-:Y:S01]  /*09f0*/  @!UP2 UMOV UR9, UR10 ;  /* 0x0000000a0009ac82 */ /* 0x000fe20008000000 */
[----:B------:R-:W-:-:S03]  /*0a00*/  @UP2 UIMAD.WIDE.U32 UR12, UR4, UR12, UR6 ;  /* 0x0000000c040c22a5 */ /* 0x000fc6000f8e0006 */
[----:B------:R-:W-:Y:S01]  /*0a10*/  @!UP2 ULDC UR6, c[0x0][0xc] ;  /* 0x000003000006aab9 */ /* 0x000fe20000000800 */
[----:B------:R-:W-:Y:S01]  /*0a20*/  @UP2 UIADD3 UR14, UR13, UR5, URZ ;  /* 0x000000050d0e2290 */ /* 0x000fe2000fffe03f */
[----:B------:R-:W-:Y:S02]  /*0a30*/  ULDC UR10, c[0x0][0xc] ;  /* 0x00000300000a7ab9 */ /* 0x000fe40000000800 */
[----:B------:R-:W-:Y:S01]  /*0a40*/  UMOV UR5, URZ ;  /* 0x0000003f00057c82 */ /* 0x000fe20008000000 */
[----:B------:R-:W-:Y:S01]  /*0a50*/  ULDC UR11, c[0x0][0x10] ;  /* 0x00000400000b7ab9 */ /* 0x000fe20000000800 */
[----:B------:R-:W-:Y:S02]  /*0a60*/  @!UP2 UIMAD.WIDE.U32 UR6, UR6, UR9, UR4 ;  /* 0x000000090606a2a5 */ /* 0x000fe4000f8e0004 */
[----:B------:R-:W-:Y:S01]  /*0a70*/  UIMAD.WIDE.U32 UR10, UR10, UR11, URZ ;  /* 0x0000000b0a0a72a5 */ /* 0x000fe2000f8e003f */
[----:B------:R-:W-:-:S03]  /*0a80*/  ULDC UR13, c[0x0][0x14] ;  /* 0x00000500000d7ab9 */ /* 0x000fc60000000800 */
[----:B------:R-:W-:Y:S02]  /*0a90*/  UIMAD.WIDE.U32 UR54, UR10, UR13, URZ ;  /* 0x0000000d0a3672a5 */ /* 0x000fe4000f8e003f */
[----:B------:R-:W-:Y:S01]  /*0aa0*/  UIMAD UR37, UR11, UR13, URZ ;  /* 0x0000000d0b2572a4 */ /* 0x000fe2000f8e023f */
[----:B------:R-:W-:Y:S01]  /*0ab0*/  @!UP2 UMOV UR12, UR6 ;  /* 0x00000006000cac82 */ /* 0x000fe20008000000 */
[----:B------:R-:W-:Y:S02]  /*0ac0*/  @!UP2 UMOV UR14, UR7 ;  /* 0x00000007000eac82 */ /* 0x000fe40008000000 */
[----:B------:R-:W-:Y:S02]  /*0ad0*/  UIADD3 UR37, UR55, UR37, URZ ;  /* 0x0000002537257290 */ /* 0x000fe4000fffe03f */
[----:B------:R-:W-:-:S04]  /*0ae0*/  UIADD3 UR6, UP1, UR12, UR54, URZ ;  /* 0x000000360c067290 */ /* 0x000fc8000ff3e03f */
[----:B------:R-:W-:Y:S02]  /*0af0*/  UIADD3.X UR7, UR14, UR37, URZ, UP1, !UPT ;  /* 0x000000250e077290 */ /* 0x000fe40008ffe43f */
[----:B------:R-:W-:Y:S02]  /*0b00*/  USEL UR6, UR6, UR12, !UP0 ;  /* 0x0000000c06067287 */ /* 0x000fe4000c000000 */
[----:B------:R-:W-:-:S04]  /*0b10*/  USEL UR7, UR7, UR14, !UP0 ;  /* 0x0000000e07077287 */ /* 0x000fc8000c000000 */
[----:B0-----:R-:W-:Y:S01]  /*0b20*/  ISETP.LE.U32.AND P0, PT, R6, UR6, PT ;  /* 0x0000000606007c0c */ /* 0x001fe2000bf03070 */
[----:B------:R-:W-:Y:S02]  /*0b30*/  IMAD.U32 R16, RZ, RZ, UR6 ;  /* 0x00000006ff107e24 */ /* 0x000fe4000f8e00ff */
[----:B------:R-:W-:Y:S02]  /*0b40*/  IMAD.U32 R2, RZ, RZ, UR7 ;  /* 0x00000007ff027e24 */ /* 0x000fe4000f8e00ff */
[----:B------:R-:W-:-:S03]  /*0b50*/  IMAD.U32 R17, RZ, RZ, UR7 ;  /* 0x00000007ff117e24 */ /* 0x000fc6000f8e00ff */
[----:B------:R-:W-:Y:S01]  /*0b60*/  ISETP.GE.U32.AND.EX P0, PT, R2, R7, PT, P0 ;  /* 0x000000070200720c */ /* 0x000fe20003f06100 */
[----:B------:R-:W-:-:S12]  /*0b70*/  IMAD.MOV.U32 R2, RZ, RZ, -0x1 ;  /* 0xffffffffff027424 */ /* 0x000fd800078e00ff */
[----:B------:R-:W-:Y:S05]  /*0b80*/  @P0 BRA `(.L_x_9) ;  /* 0x00000004008c0947 */ /* 0x000fea0003800000 */
[----:B------:R-:W-:Y:S01]  /*0b90*/  I2FP.F32.U32 R2, UR4 ;  /* 0x0000000400027c45 */ /* 0x000fe20008201000 */
[----:B------:R-:W-:Y:S01]  /*0ba0*/  ULDC.64 UR16, c[0x0][0x628] ;  /* 0x00018a0000107ab9 */ /* 0x000fe20000000a00 */
[----:B------:R-:W-:Y:S01]  /*0bb0*/  ULDC UR6, c[0x0][0x150] ;  /* 0x0000540000067ab9 */ /* 0x000fe20000000800 */
[----:B------:R-:W-:Y:S01]  /*0bc0*/  ISETP.NE.U32.AND P0, PT, RZ, UR16, PT ;  /* 0x00000010ff007c0c */ /* 0x000fe2000bf05070 */
[----:B------:R-:W-:Y:S01]  /*0bd0*/  ULDC UR15, c[0x0][0x630] ;  /* 0x00018c00000f7ab9 */ /* 0x000fe20000000800 */
[----:B------:R-:W-:Y:S01]  /*0be0*/  FMUL R2, R2, UR6 ;  /* 0x0000000602027c20 */ /* 0x000fe20008400000 */
[----:B------:R-:W-:Y:S01]  /*0bf0*/  R2UR UR19, R16 ;  /* 0x00000000101372ca */ /* 0x000fe200000e0000 */
[----:B------:R-:W-:Y:S01]  /*0c00*/  ULDC UR21, c[0x0][0x154] ;  /* 0x0000550000157ab9 */ /* 0x000fe20000000800 */
[----:B------:R-:W-:Y:S01]  /*0c10*/  ISETP.NE.AND.EX P0, PT, RZ, UR17, PT, P0 ;  /* 0x00000011ff007c0c */ /* 0x000fe2000bf05300 */
[----:B------:R0:W1:Y:S01]  /*0c20*/  F2I.U32.TRUNC.NTZ R5, R2 ;  /* 0x0000000200057305 */ /* 0x000062000020f000 */
[----:B------:R-:W-:-:S02]  /*0c30*/  R2UR UR20, R17 ;  /* 0x00000000111472ca */ /* 0x000fc400000e0000 */
[----:B------:R-:W-:Y:S02]  /*0c40*/  R2UR UR6, R16 ;  /* 0x00000000100672ca */ /* 0x000fe400000e0000 */
[----:B------:R-:W-:-:S07]  /*0c50*/  R2UR UR7, R17 ;  /* 0x00000000110772ca */ /* 0x000fce00000e0000 */
[----:B0-----:R-:W-:Y:S08]  /*0c60*/  @!P0 BRA `(.L_x_10) ;  /* 0x0000000000308947 */ /* 0x001ff00003800000 */
[----:B------:R-:W-:Y:S01]  /*0c70*/  R2UR UR6, R16 ;  /* 0x00000000100672ca */ /* 0x000fe200000e0000 */
[----:B------:R-:W-:Y:S01]  /*0c80*/  ULDC UR12, c[0x0][0x634] ;  /* 0x00018d00000c7ab9 */ /* 0x000fe20000000800 */
[----:B------:R-:W-:-:S11]  /*0c90*/  R2UR UR14, R17 ;  /* 0x00000000110e72ca */ /* 0x000fd600000e0000 */
[----:B------:R-:W-:-:S04]  /*0ca0*/  UIADD3 UR12, UP1, UR6, UR12, URZ ;  /* 0x0000000c060c7290 */ /* 0x000fc8000ff3e03f */
[----:B------:R-:W-:-:S04]  /*0cb0*/  UIADD3.X UR14, URZ, UR14, URZ, UP1, !UPT ;  /* 0x0000000e3f0e7290 */ /* 0x000fc80008ffe43f */
[----:B------:R-:W-:-:S04]  /*0cc0*/  UIMAD.WIDE.U32 UR6, UR14, UR16, URZ ;  /* 0x000000100e0672a5 */ /* 0x000fc8000f8e003f */
[----:B------:R-:W-:Y:S02]  /*0cd0*/  UIMAD.WIDE.U32 UR10, UP1, UR12, UR17, UR6 ;  /* 0x000000110c0a72a5 */ /* 0x000fe4000f820006 */
[----:B------:R-:W-:Y:S02]  /*0ce0*/  UIMAD.WIDE.U32 UR6, UR12, UR16, URZ ;  /* 0x000000100c0672a5 */ /* 0x000fe4000f8e003f */
[----:B------:R-:W-:Y:S02]  /*0cf0*/  UIADD3.X UR13, URZ, URZ, URZ, UP1, !UPT ;  /* 0x0000003f3f0d7290 */ /* 0x000fe40008ffe43f */
[----:B------:R-:W-:Y:S01]  /*0d00*/  UIADD3 URZ, UP1, UR7, UR10, URZ ;  /* 0x0000000a073f7290 */ /* 0x000fe2000ff3e03f */
[----:B------:R-:W-:-:S03]  /*0d10*/  UMOV UR12, UR11 ;  /* 0x0000000b000c7c82 */ /* 0x000fc60008000000 */
[----:B------:R-:W-:-:S12]  /*0d20*/  UIMAD.WIDE.U32.X UR6, UR14, UR17, UR12, UP1 ;  /* 0x000000110e0672a5 */ /* 0x000fd800088e040c */
.L_x_10:
[----:B------:R-:W-:Y:S01]  /*0d30*/  USHF.R.U64 UR5, UR6, UR15, UR7 ;  /* 0x0000000f06057299 */ /* 0x000fe20008001207 */
[----:B------:R-:W-:Y:S01]  /*0d40*/  I2FP.F32.U32 R2, UR9 ;  /* 0x0000000900027c45 */ /* 0x000fe20008201000 */
[----:B------:R-:W-:Y:S01]  /*0d50*/  USHF.R.U32.HI UR6, URZ, UR15, UR7 ;  /* 0x0000000f3f067299 */ /* 0x000fe20008011607 */
[----:B-1----:R-:W-:Y:S01]  /*0d60*/  R2UR UR14, R5 ;  /* 0x00000000050e72ca */ /* 0x002fe200000e0000 */
[----:B------:R-:W-:Y:S02]  /*0d70*/  UIADD3 UR17, UP1, URZ, -UR5, URZ ;  /* 0x800000053f117290 */ /* 0x000fe4000ff3e03f */
[----:B------:R-:W-:Y:S01]  /*0d80*/  FMUL R2, R2, UR21 ;  /* 0x0000001502027c20 */ /* 0x000fe20008400000 */
[----:B------:R-:W-:Y:S01]  /*0d90*/  ULDC.64 UR10, c[0x0][0x620] ;  /* 0x00018800000a7ab9 */ /* 0x000fe20000000a00 */
[----:B------:R-:W-:Y:S01]  /*0da0*/  UIADD3.X UR6, URZ, ~UR6, URZ, UP1, !UPT ;  /* 0x800000063f067290 */ /* 0x000fe20008ffe43f */
[----:B------:R-:W-:Y:S01]  /*0db0*/  UMOV UR12, UR19 ;  /* 0x00000013000c7c82 */ /* 0x000fe20008000000 */
[----:B------:R-:W-:-:S02]  /*0dc0*/  UMOV UR13, UR20 ;  /* 0x00000014000d7c82 */ /* 0x000fc40008000000 */
[----:B------:R-:W-:Y:S01]  /*0dd0*/  UIMAD UR6, UR6, UR10, URZ ;  /* 0x0000000a060672a4 */ /* 0x000fe2000f8e023f */
[----:B------:R-:W0:Y:S01]  /*0de0*/  F2I.U32.TRUNC.NTZ R2, R2 ;  /* 0x0000000200027305 */ /* 0x000e22000020f000 */
[----:B------:R-:W-:Y:S02]  /*0df0*/  UIMAD.WIDE.U32 UR12, UR17, UR10, UR12 ;  /* 0x0000000a110c72a5 */ /* 0x000fe4000f8e000c */
[----:B------:R-:W-:Y:S01]  /*0e00*/  UIMAD UR17, UR17, UR11, UR6 ;  /* 0x0000000b111172a4 */ /* 0x000fe2000f8e0206 */
[----:B------:R-:W-:Y:S01]  /*0e10*/  ULDC UR24, c[0x0][0x658] ;  /* 0x0001960000187ab9 */ /* 0x000fe20000000800 */
[----:B------:R-:W-:Y:S02]  /*0e20*/  UMOV UR22, 0xffffffff ;  /* 0xffffffff00167882 */ /* 0x000fe40000000000 */
[----:B------:R-:W-:Y:S01]  /*0e30*/  UIADD3 UR17, UR13, UR17, URZ ;  /* 0x000000110d117290 */ /* 0x000fe2000fffe03f */
[----:B------:R-:W-:Y:S01]  /*0e40*/  ULDC UR19, c[0x0][0x618] ;  /* 0x0001860000137ab9 */ /* 0x000fe20000000800 */
[----:B------:R-:W-:Y:S01]  /*0e50*/  ULDC.64 UR6, c[0x0][0x640] ;  /* 0x0001900000067ab9 */ /* 0x000fe20000000a00 */
[----:B------:R-:W-:Y:S01]  /*0e60*/  USHF.L.U32 UR13, UR22, UR24, URZ ;  /* 0x00000018160d7299 */ /* 0x000fe2000800063f */
[----:B------:R-:W-:Y:S01]  /*0e70*/  ISETP.NE.U32.AND P0, PT, RZ, UR6, PT ;  /* 0x00000006ff007c0c */ /* 0x000fe2000bf05070 */
[----:B------:R-:W-:-:S02]  /*0e80*/  USHF.R.U64 UR22, UR12, UR19, UR17 ;  /* 0x000000130c167299 */ /* 0x000fc40008001211 */
[----:B------:R-:W-:Y:S01]  /*0e90*/  USHF.R.U32.HI UR12, URZ, UR19, UR17 ;  /* 0x000000133f0c7299 */ /* 0x000fe20008011611 */
[----:B0-----:R-:W-:Y:S01]  /*0ea0*/  R2UR UR16, R2 ;  /* 0x00000000021072ca */ /* 0x001fe200000e0000 */
[----:B------:R-:W-:Y:S01]  /*0eb0*/  ULDC UR21, c[0x0][0x608] ;  /* 0x0001820000157ab9 */ /* 0x000fe20000000800 */
[----:B------:R-:W-:Y:S01]  /*0ec0*/  ISETP.NE.AND.EX P0, PT, RZ, UR7, PT, P0 ;  /* 0x00000007ff007c0c */ /* 0x000fe2000bf05300 */
[----:B------:R-:W-:Y:S02]  /*0ed0*/  USHF.R.U64 UR26, UR22, UR21, UR12 ;  /* 0x00000015161a7299 */ /* 0x000fe4000800120c */
[----:B------:R-:W-:Y:S01]  /*0ee0*/  USHF.R.U32.HI UR12, URZ, UR21, UR12 ;  /* 0x000000153f0c7299 */ /* 0x000fe2000801160c */
[----:B------:R-:W-:Y:S01]  /*0ef0*/  UMOV UR20, 0x1 ;  /* 0x0000000100147882 */ /* 0x000fe20000000000 */
[----:B------:R-:W-:Y:S02]  /*0f00*/  UIADD3 UR14, -UR14, URZ, URZ ;  /* 0x0000003f0e0e7290 */ /* 0x000fe4000fffe13f */
[----:B------:R-:W-:-:S02]  /*0f10*/  USHF.R.U64 UR27, UR26, UR24, UR12 ;  /* 0x000000181a1b7299 */ /* 0x000fc4000800120c */
[----:B------:R-:W-:Y:S01]  /*0f20*/  USHF.L.U32 UR19, UR20, UR24, URZ ;  /* 0x0000001814137299 */ /* 0x000fe2000800063f */
[----:B------:R-:W-:Y:S01]  /*0f30*/  ULDC UR15, c[0x0][0x144] ;  /* 0x00005100000f7ab9 */ /* 0x000fe20000000800 */
[----:B------:R-:W-:Y:S01]  /*0f40*/  ULDC UR10, c[0x0][0x600] ;  /* 0x00018000000a7ab9 */ /* 0x000fe20000000800 */
[----:B------:R-:W-:Y:S02]  /*0f50*/  ULOP3.LUT UR20, URZ, UR13, URZ, 0x33, !UPT ;  /* 0x0000000d3f147292 */ /* 0x000fe4000f8e333f */
[----:B------:R-:W-:Y:S02]  /*0f60*/  USHF.R.U32.HI UR13, URZ, UR24, UR12 ;  /* 0x000000183f0d7299 */ /* 0x000fe4000801160c */
[----:B------:R-:W-:Y:S02]  /*0f70*/  UIADD3 UR11, UR10, -0x1, URZ ;  /* 0xffffffff0a0b7890 */ /* 0x000fe4000fffe03f */
[----:B------:R-:W-:Y:S02]  /*0f80*/  UIADD3 UR23, -UR16, URZ, URZ ;  /* 0x0000003f10177290 */ /* 0x000fe4000fffe13f */
[----:B------:R-:W-:Y:S01]  /*0f90*/  UIMAD UR4, UR15, UR14, UR4 ;  /* 0x0000000e0f0472a4 */ /* 0x000fe2000f8e0204 */
[----:B------:R-:W-:Y:S01]  /*0fa0*/  ULDC UR28, c[0x0][0x148] ;  /* 0x00005200001c7ab9 */ /* 0x000fe20000000800 */
[----:B------:R-:W-:Y:S01]  /*0fb0*/  ULDC UR24, c[0x0][0x648] ;  /* 0x0001920000187ab9 */ /* 0x000fe20000000800 */
[----:B------:R-:W-:Y:S01]  /*0fc0*/  ULDC UR25, c[0x0][0x638] ;  /* 0x00018e0000197ab9 */ /* 0x000fe20000000800 */
[----:B------:R-:W-:Y:S01]  /*0fd0*/  UMOV UR12, UR27 ;  /* 0x0000001b000c7c82 */ /* 0x000fe20008000000 */
[----:B------:R-:W-:Y:S07]  /*0fe0*/  @!P0 BRA `(.L_x_11) ;  /* 0x0000000000308947 */ /* 0x000fee0003800000 */
[----:B------:R-:W-:Y:S02]  /*0ff0*/  ULDC UR16, c[0x0][0x64c] ;  /* 0x0001930000107ab9 */ /* 0x000fe40000000800 */
        /* <DEDUP_REMOVED lines=8> */
[----:B------:R-:W-:-:S07]  /*1080*/  UIMAD.WIDE.U32.X UR6, UR21, UR7, UR16, UP1 ;  /* 0x00000007150672a5 */ /* 0x000fce00088e0410 */
[----:B------:R-:W-:Y:S01]  /*1090*/  UMOV UR12, UR6 ;  /* 0x00000006000c7c82 */ /* 0x000fe20008000000 */
[----:B------:R-:W-:-:S05]  /*10a0*/  UMOV UR13, UR7 ;  /* 0x00000007000d7c82 */ /* 0x000fca0008000000 */
.L_x_11:
[----:B------:R-:W-:Y:S01]  /*10b0*/  UISETP.NE.AND UP1, UPT, UR45, URZ, UPT ;  /* 0x0000003f2d00728c */ /* 0x000fe2000bf25270 */
[----:B------:R-:W-:Y:S01]  /*10c0*/  IMAD.MOV.U32 R5, RZ, RZ, 0x1 ;  /* 0x00000001ff057424 */ /* 0x000fe200078e00ff */
[----:B------:R-:W-:Y:S01]  /*10d0*/  USHF.R.U64 UR6, UR12, UR24, UR13 ;  /* 0x000000180c067299 */ /* 0x000fe2000800120d */
[----:B------:R-:W-:Y:S01]  /*10e0*/  IMAD.U32 R19, RZ, RZ, UR5 ;  /* 0x00000005ff137e24 */ /* 0x000fe2000f8e00ff */
[----:B------:R-:W-:Y:S02]  /*10f0*/  ULOP3.LUT UR20, UR26, UR20, URZ, 0xc0, !UPT ;  /* 0x000000141a147292 */ /* 0x000fe4000f8ec03f */
[----:B------:R-:W-:Y:S02]  /*1100*/  UIADD3 UR7, -UR6, URZ, URZ ;  /* 0x0000003f06077290 */ /* 0x000fe4000fffe13f */
[----:B------:R-:W-:Y:S02]  /*1110*/  UIMAD UR19, UR19, UR6, UR20 ;  /* 0x00000006131372a4 */ /* 0x000fe4000f8e0214 */
[----:B------:R-:W-:-:S02]  /*1120*/  ULOP3.LUT UR11, UR22, UR11, URZ, 0xc0, !UPT ;  /* 0x0000000b160b7292 */ /* 0x000fc4000f8ec03f */
[----:B------:R-:W-:Y:S02]  /*1130*/  @UP1 UIMAD UR4, UR28, UR23, UR9 ;  /* 0x000000171c0412a4 */ /* 0x000fe4000f8e0209 */
[----:B------:R-:W-:-:S03]  /*1140*/  UIMAD UR6, UR7, UR25, UR27 ;  /* 0x00000019070672a4 */ /* 0x000fc6000f8e021b */
[----:B------:R-:W-:Y:S01]  /*1150*/  ULDC UR7, c[0x0][0x610] ;  /* 0x0001840000077ab9 */ /* 0x000fe20000000800 */
[----:B------:R-:W-:Y:S02]  /*1160*/  UIMAD UR6, UR6, UR10, UR11 ;  /* 0x0000000a060672a4 */ /* 0x000fe4000f8e020b */
[----:B------:R-:W-:-:S04]  /*1170*/  UIMAD UR4, UR19, UR7, UR4 ;  /* 0x00000007130472a4 */ /* 0x000fc8000f8e0204 */
[----:B------:R-:W-:Y:S02]  /*1180*/  USEL UR7, UR6, UR4, !UP1 ;  /* 0x0000000406077287 */ /* 0x000fe4000c800000 */
[----:B------:R-:W-:-:S04]  /*1190*/  USEL UR4, UR4, UR6, !UP1 ;  /* 0x0000000604047287 */ /* 0x000fc8000c800000 */
[----:B------:R-:W-:Y:S02]  /*11a0*/  IMAD.U32 R2, RZ, RZ, UR7 ;  /* 0x00000007ff027e24 */ /* 0x000fe4000f8e00ff */
[----:B------:R-:W-:-:S07]  /*11b0*/  IMAD.U32 R18, RZ, RZ, UR4 ;  /* 0x00000004ff127e24 */ /* 0x000fce000f8e00ff */
.L_x_9:
[----:B------:R-:W-:Y:S02]  /*11c0*/  ULDC UR4, c[0x0][0x28c] ;  /* 0x0000a30000047ab9 */ /* 0x000fe40000000800 */
[----:B------:R-:W-:-:S04]  /*11d0*/  UIADD3 UR4, UR4, 0x7f, URZ ;  /* 0x0000007f04047890 */ /* 0x000fc8000fffe03f */
[----:B------:R-:W-:-:S04]  /*11e0*/  USHF.R.S32.HI UR5, URZ, 0x1f, UR4 ;  /* 0x0000001f3f057899 */ /* 0x000fc80008011404 */
[----:B------:R-:W-:-:S04]  /*11f0*/  ULEA.HI UR5, UR5, UR4, URZ, 0x7 ;  /* 0x0000000405057291 */ /* 0x000fc8000f8f383f */
[----:B------:R-:W-:Y:S01]  /*1200*/  USHF.R.S32.HI UR38, URZ, 0x7, UR5 ;  /* 0x000000073f267899 */ /* 0x000fe20008011405 */
[----:B------:R-:W-:Y:S11]  /*1210*/  @!P1 BRA `(.L_x_12) ;  /* 0x0000008400cc9947 */ /* 0x000ff60003800000 */
[----:B------:R-:W-:-:S06]  /*1220*/  UISETP.GT.U32.AND UP1, UPT, UR18, 0x1, UPT ;  /* 0x000000011200788c */ /* 0x000fcc000bf24070 */
[----:B------:R-:W-:-:S13]  /*1230*/  PLOP3.LUT P0, PT, PT, PT, UP1, 0x80, 0x0 ;  /* 0x000000000000781c */ /* 0x000fda0003f0f018 */
[----:B------:R-:W-:Y:S05]  /*1240*/  @P0 EXIT ;  /* 0x000000000000094d */ /* 0x000fea0003800000 */
.L_x_13:
[----:B------:R-:W-:-:S08]  /*1250*/  NOP ;  /* 0x0000000000007918 */ /* 0x000fd00000000000 */
[----:B------:R-:W0:Y:S02]  /*1260*/  USETMAXREG.TRY_ALLOC.CTAPOOL UP1, 0xe8 ;  /* 0x000000e8000079c8 */ /* 0x000e240008020600 */
[----:B0-----:R-:W-:-:S13]  /*1270*/  PLOP3.LUT P0, PT, PT, PT, UP1, 0x80, 0x0 ;  /* 0x000000000000781c */ /* 0x001fda0003f0f018 */
[----:B------:R-:W-:Y:S05]  /*1280*/  @!P0 BRA `(.L_x_13) ;  /* 0xfffffffc00f08947 */ /* 0x000fea000383ffff */
[----:B------:R-:W-:-:S13]  /*1290*/  LOP3.LUT P0, RZ, R5, 0xff, RZ, 0xc0, !PT ;  /* 0x000000ff05ff7812 */ /* 0x000fda000780c0ff */
[----:B------:R-:W-:Y:S05]  /*12a0*/  @!P0 EXIT ;  /* 0x000000000000894d */ /* 0x000fea0003800000 */
[----:B------:R-:W0:Y:S01]  /*12b0*/  S2UR UR5, SR_CgaCtaId ;  /* 0x00000000000579c3 */ /* 0x000e220000008800 */
[----:B------:R-:W-:Y:S01]  /*12c0*/  VIADD R6, R0, 0xffffffff ;  /* 0xffffffff00067836 */ /* 0x000fe20000000000 */
[----:B------:R-:W-:Y:S01]  /*12d0*/  SHF.R.S32.HI R4, RZ, 0x1f, R3 ;  /* 0x0000001fff047819 */ /* 0x000fe20000011403 */
[----:B------:R-:W-:Y:S01]  /*12e0*/  UMOV UR41, 0x400 ;  /* 0x0000040000297882 */ /* 0x000fe20000000000 */
[----:B------:R-:W-:Y:S02]  /*12f0*/  USHF.R.U32.HI UR4, URZ, 0x2, UR38 ;  /* 0x000000023f047899 */ /* 0x000fe40008011626 */
[----:B------:R-:W-:Y:S01]  /*1300*/  R2UR UR43, R6 ;  /* 0x00000000062b72ca */ /* 0x000fe200000e0000 */
[----:B------:R-:W-:Y:S01]  /*1310*/  ULOP3.LUT UR42, UR38, 0x3, URZ, 0xc0, !UPT ;  /* 0x00000003262a7892 */ /* 0x000fe2000f8ec03f */
[CC--:B------:R-:W-:Y:S01]  /*1320*/  LEA.HI R0, R4.reuse, R3.reuse, RZ, 0x2 ;  /* 0x0000000304007211 */ /* 0x0c0fe200078f10ff */
[----:B------:R-:W-:Y:S01]  /*1330*/  UISETP.LT.AND UP1, UPT, UR38, 0x1, UPT ;  /* 0x000000012600788c */ /* 0x000fe2000bf21270 */
[----:B------:R-:W-:Y:S01]  /*1340*/  LEA.HI R4, R4, R3, RZ, 0x5 ;  /* 0x0000000304047211 */ /* 0x000fe200078f28ff */
[----:B------:R-:W-:Y:S01]  /*1350*/  ULOP3.LUT UR4, UR4, 0x1, URZ, 0xc0, !UPT ;  /* 0x0000000104047892 */ /* 0x000fe2000f8ec03f */
[--C-:B------:R-:W-:Y:S01]  /*1360*/  SHF.R.S32.HI R152, RZ, 0x2, R0.reuse ;  /* 0x00000002ff987819 */ /* 0x100fe20000011400 */
[----:B------:R-:W-:Y:S01]  /*1370*/  ULDC UR6, c[0x0][0x284] ;  /* 0x0000a10000067ab9 */ /* 0x000fe20000000800 */
[----:B------:R-:W-:Y:S01]  /*1380*/  SHF.R.S32.HI R5, RZ, 0x1f, R0 ;  /* 0x0000001fff057819 */ /* 0x000fe20000011400 */
[----:B------:R-:W-:Y:S01]  /*1390*/  USEL UR42, UR42, URZ, !UP0 ;  /* 0x0000003f2a2a7287 */ /* 0x000fe2000c000000 */
[----:B------:R-:W-:Y:S01]  /*13a0*/  LOP3.LUT R154, R0, 0xfffffffc, RZ, 0xc0, !PT ;  /* 0xfffffffc009a7812 */ /* 0x000fe200078ec0ff */
[----:B------:R-:W-:Y:S01]  /*13b0*/  USEL UR46, UR38, 0x1, UP1 ;  /* 0x00000001262e7887 */ /* 0x000fe20008800000 */
[----:B------:R-:W-:Y:S01]  /*13c0*/  LEA.HI R5, R5, R152, RZ, 0x3 ;  /* 0x0000009805057211 */ /* 0x000fe200078f18ff */
[----:B------:R-:W-:Y:S01]  /*13d0*/  USHF.L.U32 UR43, UR43, 0x3, URZ ;  /* 0x000000032b2b7899 */ /* 0x000fe2000800063f */
[----:B------:R-:W-:Y:S01]  /*13e0*/  ISETP.NE.AND P0, PT, R6, RZ, PT ;  /* 0x000000ff0600720c */ /* 0x000fe20003f05270 */
[----:B------:R-:W-:Y:S01]  /*13f0*/  UISETP.EQ.U32.AND UP0, UPT, UR4, 0x1, !UP0 ;  /* 0x000000010400788c */ /* 0x000fe2000c702070 */
[----:B------:R-:W-:Y:S01]  /*1400*/  LOP3.LUT R5, R5, 0xfffffff8, RZ, 0xc0, !PT ;  /* 0xfffffff805057812 */ /* 0x000fe200078ec0ff */
[----:B------:R-:W-:Y:S01]  /*1410*/  IMAD.IADD R154, R3, 0x1, -R154 ;  /* 0x00000001039a7824 */ /* 0x000fe200078e0a9a */
[----:B0-----:R-:W-:Y:S01]  /*1420*/  ULEA UR41, UR5, UR41, 0x18 ;  /* 0x0000002905297291 */ /* 0x001fe2000f8ec03f */
[----:B------:R-:W-:Y:S01]  /*1430*/  IMAD.U32 R156, RZ, RZ, UR43 ;  /* 0x0000002bff9c7e24 */ /* 0x000fe2000f8e00ff */
[----:B------:R-:W-:Y:S01]  /*1440*/  SEL R168, RZ, 0x1, P0 ;  /* 0x00000001ffa87807 */ /* 0x000fe20000000000 */
[----:B------:R-:W-:Y:S01]  /*1450*/  IMAD.IADD R152, R152, 0x1, -R5 ;  /* 0x0000000198987824 */ /* 0x000fe200078e0a05 */
[----:B------:R-:W-:Y:S01]  /*1460*/  UIADD3 UR44, UR41, 0x50, URZ ;  /* 0x00000050292c7890 */ /* 0x000fe2000fffe03f */
[----:B------:R-:W-:Y:S01]  /*1470*/  SHF.R.S32.HI R5, RZ, 0x5, R4 ;  /* 0x00000005ff057819 */ /* 0x000fe20000011404 */
[----:B------:R-:W-:Y:S01]  /*1480*/  ULOP3.LUT UR36, UR39, 0x1, URZ, 0xfc, !UPT ;  /* 0x0000000127247892 */ /* 0x000fe2000f8efc3f */
[C---:B------:R-:W-:Y:S01]  /*1490*/  LOP3.LUT R158, R156.reuse, 0x8, RZ, 0xc0, !PT ;  /* 0x000000089c9e7812 */ /* 0x040fe200078ec0ff */
[----:B------:R-:W-:Y:S01]  /*14a0*/  USHF.L.U32 UR40, UR38, 0x1, URZ ;  /* 0x0000000126287899 */ /* 0x000fe2000800063f */
[--C-:B------:R-:W-:Y:S01]  /*14b0*/  SHF.R.S32.HI R153, RZ, 0x1f, R152.reuse ;  /* 0x0000001fff997819 */ /* 0x100fe20000011498 */
[C-C-:B------:R-:W-:Y:S01]  /*14c0*/  IMAD R159, R5.reuse, -0x10, -R152.reuse ;  /* 0xfffffff0059f7824 */ /* 0x140fe200078e0a98 */
[----:B------:R-:W-:Y:S01]  /*14d0*/  LOP3.LUT R156, R156, 0x8, RZ, 0xc, !PT ;  /* 0x000000089c9c7812 */ /* 0x000fe200078e0cff */
[----:B------:R-:W-:Y:S01]  /*14e0*/  IMAD.U32 R155, RZ, RZ, UR44 ;  /* 0x0000002cff9b7e24 */ /* 0x000fe2000f8e00ff */
[----:B------:R-:W-:Y:S01]  /*14f0*/  LOP3.LUT R158, R158, 0x18, RZ, 0x3c, !PT ;  /* 0x000000189e9e7812 */ /* 0x000fe200078e3cff */
[----:B------:R-:W-:Y:S01]  /*1500*/  IMAD.WIDE R152, R5, 0x10, R152 ;  /* 0x0000001005987825 */ /* 0x000fe200078e0298 */
[----:B------:R-:W-:-:S02]  /*1510*/  UIADD3 UR46, -UR46, UR38, URZ ;  /* 0x000000262e2e7290 */ /* 0x000fc4000fffe13f */
[----:B------:R-:W-:Y:S01]  /*1520*/  USEL UR47, URZ, 0x1, !UP0 ;  /* 0x000000013f2f7887 */ /* 0x000fe2000c000000 */
[----:B------:R-:W-:Y:S02]  /*1530*/  VIADD R157, R155, UR43 ;  /* 0x0000002b9b9d7c36 */ /* 0x000fe40008000000 */
[----:B------:R-:W-:-:S09]  /*1540*/  VIADD R159, R159, UR6 ;  /* 0x000000069f9f7c36 */ /* 0x000fd20008000000 */
.L_x_289:
[----:B------:R-:W-:Y:S01]  /*1550*/  SHF.L.U32 R0, R168, 0x1f, RZ ;  /* 0x0000001fa8007819 */ /* 0x000fe200000006ff */
[----:B------:R-:W-:Y:S02]  /*1560*/  ULDC UR4, c[0x0][0x28c] ;  /* 0x0000a30000047ab9 */ /* 0x000fe40000000800 */
[----:B------:R-:W-:Y:S01]  /*1570*/  ISETP.LT.AND P1, PT, RZ, UR4, PT ;  /* 0x00000004ff007c0c */ /* 0x000fe2000bf21270 */
[----:B------:R-:W0:Y:S02]  /*1580*/  SYNCS.PHASECHK.TRANS64.TRYWAIT P0, [R155+UR43], R0 ;  /* 0x000000009b0075a7 */ /* 0x000e24000800016b */
[----:B0-234-:R-:W-:Y:S10]  /*1590*/  @!P0 BRA `(.L_x_14) ;  /* 0x0000009400688947 */ /* 0x01dff40003800000 */
.L_x_311:
[----:B------:R-:W-:Y:S05]  /*15a0*/  @P1 BRA `(.L_x_15) ;  /* 0x0000000000401947 */ /* 0x000fea0003800000 */
[----:B0-----:R-:W-:Y:S01]  /*15b0*/  MOV R0, 0x0 ;  /* 0x0000000000007802 */ /* 0x001fe20000000f00 */
[----:B------:R-:W-:Y:S01]  /*15c0*/  ULDC.64 UR4, c[0x4][0x68] ;  /* 0x01001a0000047ab9 */ /* 0x000fe20000000a00 */
[----:B------:R-:W-:Y:S01]  /*15d0*/  ULDC.64 UR6, c[0x4][0x8] ;  /* 0x0100020000067ab9 */ /* 0x000fe20000000a00 */
[----:B------:R-:W-:Y:S01]  /*15e0*/  IMAD.U32 R4, RZ, RZ, UR4 ;  /* 0x00000004ff047e24 */ /* 0x000fe2000f8e00ff */
[----:B------:R0:W1:Y:S01]  /*15f0*/  LDC.64 R14, c[0x4][R0] ;  /* 0x01000000000e7b82 */ /* 0x0000620000000a00 */
[----:B------:R-:W-:Y:S01]  /*1600*/  IMAD.U32 R5, RZ, RZ, UR5 ;  /* 0x00000005ff057e24 */ /* 0x000fe2000f8e00ff */
[----:B------:R-:W-:Y:S01]  /*1610*/  ULDC.64 UR4, c[0x4][0x70] ;  /* 0x01001c0000047ab9 */ /* 0x000fe20000000a00 */
[----:B------:R-:W-:Y:S02]  /*1620*/  IMAD.U32 R10, RZ, RZ, UR6 ;  /* 0x00000006ff0a7e24 */ /* 0x000fe4000f8e00ff */
[----:B------:R-:W-:Y:S02]  /*1630*/  IMAD.U32 R6, RZ, RZ, UR4 ;  /* 0x00000004ff067e24 */ /* 0x000fe4000f8e00ff */
[----:B------:R-:W-:-:S02]  /*1640*/  IMAD.U32 R7, RZ, RZ, UR5 ;  /* 0x00000005ff077e24 */ /* 0x000fc4000f8e00ff */
[----:B------:R-:W-:Y:S02]  /*1650*/  IMAD.U32 R11, RZ, RZ, UR7 ;  /* 0x00000007ff0b7e24 */ /* 0x000fe4000f8e00ff */
[----:B------:R-:W-:Y:S02]  /*1660*/  IMAD.MOV.U32 R8, RZ, RZ, 0x1e1 ;  /* 0x000001e1ff087424 */ /* 0x000fe400078e00ff */
[----:B------:R-:W-:Y:S02]  /*1670*/  IMAD.MOV.U32 R12, RZ, RZ, 0x1 ;  /* 0x00000001ff0c7424 */ /* 0x000fe400078e00ff */
[----:B0-----:R-:W-:-:S07]  /*1680*/  IMAD.MOV.U32 R13, RZ, RZ, RZ ;  /* 0x000000ffff0d7224 */ /* 0x001fce00078e00ff */
[----:B------:R-:W-:-:S07]  /*1690*/  LEPC R20, `(.L_x_15) ;  /* 0x000000001014794e */ /* 0x000fce0000000000 */
[----:B-1---5:R-:W-:Y:S05]  /*16a0*/  CALL.ABS.NOINC R14 ;  /* 0x000000000e007343 */ /* 0x022fea0003c00000 */
.L_x_15:
[----:B0-----:R-:W-:-:S05]  /*16b0*/  IMAD.U32 R0, RZ, RZ, UR36 ;  /* 0x00000024ff007e24 */ /* 0x001fca000f8e00ff */
[----:B------:R-:W-:-:S13]  /*16c0*/  ISETP.NE.AND P0, PT, R0, 0x3, PT ;  /* 0x000000030000780c */ /* 0x000fda0003f05270 */
[----:B------:R-:W-:Y:S05]  /*16d0*/  @!P0 BRA `(.L_x_16) ;  /* 0x0000000000048947 */ /* 0x000fea0003800000 */
[----:B------:R-:W-:Y:S01]  /*16e0*/  BPT.TRAP 0x1 ;  /* 0x000000040000795c */ /* 0x000fe20000300000 */
.L_x_16:
[----:B------:R-:W-:Y:S02]  /*16f0*/  IMAD.U32 R3, RZ, RZ, UR42 ;  /* 0x0000002aff037e24 */ /* 0x000fe4000f8e00ff */
[----:B------:R-:W-:-:S03]  /*1700*/  IMAD.U32 R0, RZ, RZ, UR47 ;  /* 0x0000002fff007e24 */ /* 0x000fc6000f8e00ff */
[----:B------:R-:W-:Y:S02]  /*1710*/  LEA R3, R3, UR41, 0x3 ;  /* 0x0000002903037c11 */ /* 0x000fe4000f8e18ff */
[----:B------:R-:W-:-:S04]  /*1720*/  SHF.L.U32 R0, R0, 0x1f, RZ ;  /* 0x0000001f00007819 */ /* 0x000fc800000006ff */
[----:B------:R0:W1:Y:S01]  /*1730*/  SYNCS.PHASECHK.TRANS64.TRYWAIT P1, [R3+URZ], R0 ;  /* 0x00000000030075a7 */ /* 0x000062000802017f */
[----:B------:R-:W-:Y:S05]  /*1740*/  @!P0 BRA `(.L_x_17) ;  /* 0x0000000000048947 */ /* 0x000fea0003800000 */
[----:B------:R-:W-:Y:S01]  /*1750*/  BPT.TRAP 0x1 ;  /* 0x000000040000795c */ /* 0x000fe20000300000 */
.L_x_17:
[----:B------:R-:W-:-:S05]  /*1760*/  IMAD.U32 R4, RZ, RZ, UR46 ;  /* 0x0000002eff047e24 */ /* 0x000fca000f8e00ff */
[----:B------:R-:W-:Y:S01]  /*1770*/  ISETP.GE.AND P2, PT, R4, 0x1, PT ;  /* 0x000000010400780c */ /* 0x000fe20003f46270 */
[----:B-1----:R-:W-:-:S12]  /*1780*/  @P1 BRA `(.L_x_18) ;  /* 0x0000000000081947 */ /* 0x002fd80003800000 */
[----:B------:R-:W1:Y:S02]  /*1790*/  SYNCS.PHASECHK.TRANS64.TRYWAIT P1, [R3+URZ], R0 ;  /* 0x00000000030075a7 */ /* 0x000e64000802017f */
[----:B-1----:R-:W-:Y:S05]  /*17a0*/  @!P1 BRA `(.L_x_19) ;  /* 0x0000009000f89947 */ /* 0x002fea0003800000 */
.L_x_18:
[----:B------:R-:W-:Y:S05]  /*17b0*/  WARPSYNC.ALL ;  /* 0x0000000000007948 */ /* 0x000fea0003800000 */
[----:B------:R-:W-:Y:S01]  /*17c0*/  UIADD3 UR4, UR41, 0x180, URZ ;  /* 0x0000018029047890 */ /* 0x000fe2000fffe03f */
[----:B------:R-:W-:Y:S01]  /*17d0*/  WARPGROUP.ARRIVE ;  /* 0x00000000000079c5 */ /* 0x000fe20000000000 */
[----:B------:R-:W-:Y:S02]  /*17e0*/  UIADD3 UR5, UR41, 0x20180, URZ ;  /* 0x0002018029057890 */ /* 0x000fe4000fffe03f */
[----:B------:R-:W-:Y:S02]  /*17f0*/  USHF.R.U32.HI UR4, URZ, 0x4, UR4 ;  /* 0x000000043f047899 */ /* 0x000fe40008011604 */
[----:B------:R-:W-:-:S02]  /*1800*/  USHF.R.U32.HI UR5, URZ, 0x4, UR5 ;  /* 0x000000043f057899 */ /* 0x000fc40008011605 */
[----:B------:R-:W-:Y:S02]  /*1810*/  ULOP3.LUT UR4, UR4, 0x3fff, URZ, 0xc0, !UPT ;  /* 0x00003fff04047892 */ /* 0x000fe4000f8ec03f */
[----:B------:R-:W-:Y:S02]  /*1820*/  ULOP3.LUT UR5, UR5, 0x3fff, URZ, 0xc0, !UPT ;  /* 0x00003fff05057892 */ /* 0x000fe4000f8ec03f */
[----:B------:R-:W-:Y:S02]  /*1830*/  ULOP3.LUT UR4, UR4, 0x10000, URZ, 0xfc, !UPT ;  /* 0x0001000004047892 */ /* 0x000fe4000f8efc3f */
[----:B------:R-:W-:Y:S02]  /*1840*/  ULOP3.LUT UR5, UR5, 0x10000, URZ, 0xfc, !UPT ;  /* 0x0001000005057892 */ /* 0x000fe4000f8efc3f */
[----:B------:R-:W-:Y:S02]  /*1850*/  ULEA UR7, UR42, UR4, 0xb ;  /* 0x000000042a077291 */ /* 0x000fe4000f8e583f */
[----:B------:R-:W-:Y:S01]  /*1860*/  ULEA UR6, UR42, UR5, 0xd ;  /* 0x000000052a067291 */ /* 0x000fe2000f8e683f */
[----:B------:R-:W-:Y:S01]  /*1870*/  UMOV UR9, 0x40000040 ;  /* 0x4000004000097882 */ /* 0x000fe20000000000 */
[----:B------:R-:W-:-:S03]  /*1880*/  UMOV UR11, 0x40000040 ;  /* 0x40000040000b7882 */ /* 0x000fc60000000000 */
[----:B------:R-:W-:Y:S02]  /*1890*/  UMOV UR8, UR7 ;  /* 0x0000000700087c82 */ /* 0x000fe40008000000 */
[----:B------:R-:W-:Y:S02]  /*18a0*/  UMOV UR10, UR6 ;  /* 0x00000006000a7c82 */ /* 0x000fe40008000000 */
[----:B------:R-:W-:Y:S01]  /*18b0*/  HGMMA.64x256x8.F32.TF32 R24, gdesc[UR8], RZ, !UPT, gsb0 ;  /* 0x07e00000081879f0 */ /* 0x000fe2000c0028ff */
[----:B------:R-:W-:Y:S02]  /*18c0*/  UIADD3 UR8, UR7, 0x2, URZ ;  /* 0x0000000207087890 */ /* 0x000fe4000fffe03f */
[----:B------:R-:W-:Y:S01]  /*18d0*/  UIADD3 UR10, UR6, 0x2, URZ ;  /* 0x00000002060a7890 */ /* 0x000fe2000fffe03f */
[----:B------:R-:W-:Y:S01]  /*18e0*/  UMOV UR9, 0x40000040 ;  /* 0x4000004000097882 */ /* 0x000fe20000000000 */
[----:B------:R-:W-:Y:S01]  /*18f0*/  UMOV UR11, 0x40000040 ;  /* 0x40000040000b7882 */ /* 0x000fe20000000000 */
[----:B------:R-:W-:-:S02]  /*1900*/  WARPGROUP.DEPBAR.LE gsb0, 0x0 ;  /* 0x00008000000079c5 */ /* 0x000fc40000010000 */
[----:B------:R-:W-:-:S15]  /*1910*/  WARPGROUP.ARRIVE ;  /* 0x00000000000079c5 */ /* 0x000fde0000000000 */
[----:B------:R-:W-:-:S05]  /*1920*/  NOP ;  /* 0x0000000000007918 */ /* 0x000fca0000000000 */
[----:B------:R-:W-:Y:S01]  /*1930*/  HGMMA.64x256x8.F32.TF32 R24, gdesc[UR8], R24, gsb0 ;  /* 0x07e00000081879f0 */ /* 0x000fe20008002818 */
[----:B------:R-:W-:Y:S02]  /*1940*/  UIADD3 UR8, UR7, 0x4, URZ ;  /* 0x0000000407087890 */ /* 0x000fe4000fffe03f */
[----:B------:R-:W-:Y:S01]  /*1950*/  UIADD3 UR10, UR6, 0x4, URZ ;  /* 0x00000004060a7890 */ /* 0x000fe2000fffe03f */
[----:B------:R-:W-:Y:S01]  /*1960*/  UMOV UR9, 0x40000040 ;  /* 0x4000004000097882 */ /* 0x000fe20000000000 */
[----:B------:R-:W-:Y:S01]  /*1970*/  UMOV UR11, 0x40000040 ;  /* 0x40000040000b7882 */ /* 0x000fe20000000000 */
[----:B------:R-:W-:Y:S02]  /*1980*/  WARPGROUP.DEPBAR.LE gsb0, 0x0 ;  /* 0x00008000000079c5 */ /* 0x000fe40000010000 */
        /* <DEDUP_REMOVED lines=106> */
[----:B------:R-:W-:Y:S03]  /*2030*/  HGMMA.64x256x8.F32.TF32 R24, gdesc[UR8], R24, gsb0 ;  /* 0x07e00000081879f0 */ /* 0x000fe60008002818 */
[----:B------:R-:W-:Y:S02]  /*2040*/  WARPGROUP.DEPBAR.LE gsb0, 0x0 ;  /* 0x00008000000079c5 */ /* 0x000fe40000010000 */
[----:B------:R-:W-:Y:S05]  /*2050*/  @!P2 BRA `(.L_x_20) ;  /* 0x0000000800a0a947 */ /* 0x000fea0003800000 */
[----:B------:R-:W-:Y:S01]  /*2060*/  UIADD3 UR7, UR42, 0x1, URZ ;  /* 0x000000012a077890 */ /* 0x000fe2000fffe03f */
[----:B01----:R-:W-:-:S03]  /*2070*/  IMAD.U32 R0, RZ, RZ, UR46 ;  /* 0x0000002eff007e24 */ /* 0x003fc6000f8e00ff */
[----:B------:R-:W-:-:S04]  /*2080*/  UISETP.NE.AND UP0, UPT, UR7, 0x4, UPT ;  /* 0x000000040700788c */ /* 0x000fc8000bf05270 */
[----:B------:R-:W-:Y:S02]  /*2090*/  USEL UR6, URZ, 0x1, UP0 ;  /* 0x000000013f067887 */ /* 0x000fe40008000000 */
[----:B------:R-:W-:Y:S02]  /*20a0*/  USEL UR7, UR7, URZ, UP0 ;  /* 0x0000003f07077287 */ /* 0x000fe40008000000 */
[----:B------:R-:W-:-:S06]  /*20b0*/  ULOP3.LUT UR6, UR47, UR6, URZ, 0x3c, !UPT ;  /* 0x000000062f067292 */ /* 0x000fcc000f8e3c3f */
[----:B------:R-:W-:Y:S01]  /*20c0*/  IMAD.U32 R5, RZ, RZ, UR6 ;  /* 0x00000006ff057e24 */ /* 0x000fe2000f8e00ff */
[----:B------:R-:W-:-:S06]  /*20d0*/  UMOV UR6, UR42 ;  /* 0x0000002a00067c82 */ /* 0x000fcc0008000000 */
.L_x_27:
[----:B01----:R-:W-:Y:S05]  /*20e0*/  @!P0 BRA `(.L_x_21) ;  /* 0x0000000000048947 */ /* 0x003fea0003800000 */
[----:B------:R-:W-:Y:S01]  /*20f0*/  BPT.TRAP 0x1 ;  /* 0x000000040000795c */ /* 0x000fe20000300000 */
.L_x_21:
[----:B------:R-:W-:Y:S01]  /*2100*/  ULEA UR8, UR7, UR41, 0x3 ;  /* 0x0000002907087291 */ /* 0x000fe2000f8e183f */
[----:B------:R-:W-:-:S08]  /*2110*/  SHF.L.U32 R3, R5, 0x1f, RZ ;  /* 0x0000001f05037819 */ /* 0x000fd000000006ff */
[----:B------:R0:W1:Y:S01]  /*2120*/  SYNCS.PHASECHK.TRANS64.TRYWAIT P1, [UR8], R3 ;  /* 0x00000003ff0075a7 */ /* 0x0000620008020148 */
[----:B------:R-:W-:Y:S05]  /*2130*/  @!P0 BRA `(.L_x_22) ;  /* 0x0000000000048947 */ /* 0x000fea0003800000 */
[----:B------:R-:W-:Y:S01]  /*2140*/  BPT.TRAP 0x1 ;  /* 0x000000040000795c */ /* 0x000fe20000300000 */
.L_x_22:
[----:B-1----:R-:W-:Y:S05]  /*2150*/  @P1 BRA `(.L_x_23) ;  /* 0x0000000000081947 */ /* 0x002fea0003800000 */
[----:B------:R-:W1:Y:S02]  /*2160*/  SYNCS.PHASECHK.TRANS64.TRYWAIT P1, [UR8], R3 ;  /* 0x00000003ff0075a7 */ /* 0x000e640008020148 */
[----:B-1----:R-:W-:Y:S05]  /*2170*/  @!P1 BRA `(.L_x_24) ;  /* 0x0000008800989947 */ /* 0x002fea0003800000 */
.L_x_23:
[----:B------:R-:W-:Y:S01]  /*2180*/  ULEA UR12, UR7, UR5, 0xd ;  /* 0x00000005070c7291 */ /* 0x000fe2000f8e683f */
[----:B------:R-:W-:Y:S01]  /*2190*/  WARPGROUP.ARRIVE ;  /* 0x00000000000079c5 */ /* 0x000fe20000000000 */
[----:B------:R-:W-:Y:S01]  /*21a0*/  ULEA UR13, UR7, UR4, 0xb ;  /* 0x00000004070d7291 */ /* 0x000fe2000f8e583f */
[----:B------:R-:W-:Y:S01]  /*21b0*/  UMOV UR11, 0x40000040 ;  /* 0x40000040000b7882 */ /* 0x000fe20000000000 */
[----:B------:R-:W-:-:S03]  /*21c0*/  UMOV UR9, 0x40000040 ;  /* 0x4000004000097882 */ /* 0x000fc60000000000 */
[----:B------:R-:W-:Y:S02]  /*21d0*/  UMOV UR10, UR12 ;  /* 0x0000000c000a7c82 */ /* 0x000fe40008000000 */
[----:B------:R-:W-:Y:S02]  /*21e0*/  UMOV UR8, UR13 ;  /* 0x0000000d00087c82 */ /* 0x000fe40008000000 */
[----:B------:R-:W-:Y:S01]  /*21f0*/  HGMMA.64x256x8.F32.TF32 R24, gdesc[UR8], R24, gsb0 ;  /* 0x07e00000081879f0 */ /* 0x000fe20008002818 */
        /* <DEDUP_REMOVED lines=122> */
[----:B------:R-:W-:Y:S01]  /*29a0*/  BPT.TRAP 0x1 ;  /* 0x000000040000795c */ /* 0x000fe20000300000 */
.L_x_25:
[----:B------:R-:W-:Y:S02]  /*29b0*/  UISETP.GT.U32.AND UP0, UPT, UR39, 0x1, UPT ;  /* 0x000000012700788c */ /* 0x000fe4000bf04070 */
[----:B------:R-:W-:-:S04]  /*29c0*/  ULEA UR8, UR6, UR41, 0x3 ;  /* 0x0000002906087291 */ /* 0x000fc8000f8e183f */
[----:B------:R-:W-:Y:S01]  /*29d0*/  UIADD3 UR8, UR8, 0x20, URZ ;  /* 0x0000002008087890 */ /* 0x000fe2000fffe03f */
[----:B------:R-:W-:-:S03]  /*29e0*/  PLOP3.LUT P1, PT, PT, PT, UP0, 0x80, 0x0 ;  /* 0x000000000000781c */ /* 0x000fc60003f2f008 */
[----:B------:R-:W-:-:S09]  /*29f0*/  UPRMT UR8, URZ, 0x654, UR8 ;  /* 0x000006543f087896 */ /* 0x000fd20008000008 */
[----:B------:R-:W-:Y:S01]  /*2a00*/  SYNCS.ARRIVE.TRANS64.RED.A1T0 RZ, [UR8], RZ ;  /* 0x000000ffffff79a7 */ /* 0x000fe20008100408 */
[----:B------:R-:W-:Y:S05]  /*2a10*/  @P1 BRA `(.L_x_26) ;  /* 0x0000000000041947 */ /* 0x000fea0003800000 */
[----:B------:R-:W-:Y:S01]  /*2a20*/  BPT.TRAP 0x1 ;  /* 0x000000040000795c */ /* 0x000fe20000300000 */
.L_x_26:
[----:B------:R-:W-:Y:S01]  /*2a30*/  UIADD3 UR7, UR7, 0x1, URZ ;  /* 0x0000000107077890 */ /* 0x000fe2000fffe03f */
[C---:B------:R-:W-:Y:S01]  /*2a40*/  ISETP.GT.AND P1, PT, R0.reuse, 0x1, PT ;  /* 0x000000010000780c */ /* 0x040fe20003f24270 */
[----:B------:R-:W-:Y:S01]  /*2a50*/  UIADD3 UR6, UR6, 0x1, URZ ;  /* 0x0000000106067890 */ /* 0x000fe2000fffe03f */
[----:B------:R-:W-:Y:S01]  /*2a60*/  VIADD R0, R0, 0xffffffff ;  /* 0xffffffff00007836 */ /* 0x000fe20000000000 */
[----:B------:R-:W-:Y:S02]  /*2a70*/  UISETP.NE.AND UP0, UPT, UR7, 0x4, UPT ;  /* 0x000000040700788c */ /* 0x000fe4000bf05270 */
[----:B------:R-:W-:Y:S02]  /*2a80*/  UISETP.NE.AND UP1, UPT, UR6, 0x4, UPT ;  /* 0x000000040600788c */ /* 0x000fe4000bf25270 */
[----:B------:R-:W-:Y:S02]  /*2a90*/  USEL UR8, URZ, 0x1, UP0 ;  /* 0x000000013f087887 */ /* 0x000fe40008000000 */
[----:B------:R-:W-:-:S02]  /*2aa0*/  USEL UR7, UR7, URZ, UP0 ;  /* 0x0000003f07077287 */ /* 0x000fc40008000000 */
[----:B------:R-:W-:Y:S02]  /*2ab0*/  USEL UR6, UR6, URZ, UP1 ;  /* 0x0000003f06067287 */ /* 0x000fe40008800000 */
[----:B------:R-:W-:Y:S01]  /*2ac0*/  LOP3.LUT R5, R5, UR8, RZ, 0x3c, !PT ;  /* 0x0000000805057c12 */ /* 0x000fe2000f8e3cff */
[----:B------:R-:W-:Y:S09]  /*2ad0*/  @P1 BRA `(.L_x_27) ;  /* 0xfffffff400801947 */ /* 0x000ff2000383ffff */
.L_x_20:
[----:B01----:R-:W0:Y:S01]  /*2ae0*/  LDC R0, c[0x0][0x28c] ;  /* 0x0000a300ff007b82 */ /* 0x003e220000000800 */
[----:B------:R1:W-:Y:S01]  /*2af0*/  SYNCS.ARRIVE.TRANS64.A1T0 RZ, [R156+UR44], RZ ;  /* 0x000000ff9cff79a7 */ /* 0x0003e2000810002c */
[----:B0-----:R-:W-:-:S13]  /*2b00*/  ISETP.GE.AND P1, PT, R0, 0x1, PT ;  /* 0x000000010000780c */ /* 0x001fda0003f26270 */
[----:B-1----:R-:W-:Y:S05]  /*2b10*/  @!P1 BRA `(.L_x_28) ;  /* 0x0000000000309947 */ /* 0x002fea0003800000 */
[----:B------:R-:W-:Y:S05]  /*2b20*/  @!P0 BRA `(.L_x_29) ;  /* 0x0000000000048947 */ /* 0x000fea0003800000 */
[----:B------:R-:W-:Y:S01]  /*2b30*/  BPT.TRAP 0x1 ;  /* 0x000000040000795c */ /* 0x000fe20000300000 */
.L_x_29:
[----:B------:R-:W-:Y:S02]  /*2b40*/  UIADD3 UR4, UR46, UR42, URZ ;  /* 0x0000002a2e047290 */ /* 0x000fe4000fffe03f */
[----:B------:R-:W-:Y:S02]  /*2b50*/  UISETP.GT.U32.AND UP0, UPT, UR39, 0x1, UPT ;  /* 0x000000012700788c */ /* 0x000fe4000bf04070 */
[----:B------:R-:W-:-:S04]  /*2b60*/  USHF.L.U32 UR4, UR4, 0x3, URZ ;  /* 0x0000000304047899 */ /* 0x000fc8000800063f */
[----:B------:R-:W-:Y:S01]  /*2b70*/  ULOP3.LUT UR4, UR4, 0x18, URZ, 0xc0, !UPT ;  /* 0x0000001804047892 */ /* 0x000fe2000f8ec03f */
[----:B------:R-:W-:-:S03]  /*2b80*/  PLOP3.LUT P0, PT, PT, PT, UP0, 0x80, 0x0 ;  /* 0x000000000000781c */ /* 0x000fc60003f0f008 */
[----:B------:R-:W-:-:S04]  /*2b90*/  UIADD3 UR4, UR41, 0x20, UR4 ;  /* 0x0000002029047890 */ /* 0x000fc8000fffe004 */
[----:B------:R-:W-:-:S09]  /*2ba0*/  UPRMT UR4, URZ, 0x654, UR4 ;  /* 0x000006543f047896 */ /* 0x000fd20008000004 */
[----:B------:R-:W-:Y:S01]  /*2bb0*/  SYNCS.ARRIVE.TRANS64.RED.A1T0 RZ, [UR4], RZ ;  /* 0x000000ffffff79a7 */ /* 0x000fe20008100404 */
[----:B------:R-:W-:Y:S05]  /*2bc0*/  @P0 BRA `(.L_x_28) ;  /* 0x0000000000040947 */ /* 0x000fea0003800000 */
[----:B------:R-:W-:Y:S01]  /*2bd0*/  BPT.TRAP 0x1 ;  /* 0x000000040000795c */ /* 0x000fe20000300000 */
.L_x_28:
[----:B------:R-:W-:Y:S01]  /*2be0*/  SHF.L.U32 R0, R168, 0x1f, RZ ;  /* 0x0000001fa8007819 */ /* 0x000fe200000006ff */
[----:B------:R-:W-:Y:S01]  /*2bf0*/  UIADD3 UR42, UR40, UR42, URZ ;  /* 0x0000002a282a7290 */ /* 0x000fe2000fffe03f */
[----:B------:R-:W0:Y:S01]  /*2c00*/  LDC R7, c[0x0][0x288] ;  /* 0x0000a200ff077b82 */ /* 0x000e220000000800 */
[----:B------:R-:W-:Y:S02]  /*2c10*/  IMAD.SHL.U32 R12, R154, 0x2, RZ ;  /* 0x000000029a0c7824 */ /* 0x000fe400078e00ff */
[----:B------:R-:W-:Y:S02]  /*2c20*/  USHF.R.U32.HI UR4, URZ, 0x2, UR42 ;  /* 0x000000023f047899 */ /* 0x000fe4000801162a */
[----:B------:R-:W-:Y:S01]  /*2c30*/  UISETP.GT.U32.AND UP0, UPT, UR42, 0x3, UPT ;  /* 0x000000032a00788c */ /* 0x000fe2000bf04070 */
[----:B------:R-:W-:Y:S01]  /*2c40*/  SHF.R.S32.HI R13, RZ, 0x1f, R12 ;  /* 0x0000001fff0d7819 */ /* 0x000fe2000001140c */
[----:B------:R-:W-:Y:S01]  /*2c50*/  ULOP3.LUT UR4, UR4, 0x1, URZ, 0xc0, !UPT ;  /* 0x0000000104047892 */ /* 0x000fe2000f8ec03f */
[----:B------:R-:W1:Y:S01]  /*2c60*/  SYNCS.PHASECHK.TRANS64.TRYWAIT P0, [R155+UR43+0x10], R0 ;  /* 0x000010009b0075a7 */ /* 0x000e62000800016b */
[----:B------:R-:W-:-:S02]  /*2c70*/  UISETP.LT.U32.AND UP0, UPT, UR40, 0x4, UP0 ;  /* 0x000000042800788c */ /* 0x000fc40008701070 */
[----:B------:R-:W-:Y:S02]  /*2c80*/  UISETP.NE.U32.AND UP1, UPT, UR4, 0x1, UPT ;  /* 0x000000010400788c */ /* 0x000fe4000bf25070 */
[----:B------:R-:W-:Y:S02]  /*2c90*/  USEL UR5, URZ, 0x1, !UP0 ;  /* 0x000000013f057887 */ /* 0x000fe4000c000000 */
[----:B------:R-:W-:Y:S02]  /*2ca0*/  UISETP.GT.U32.AND UP1, UPT, UR40, 0x3, !UP1 ;  /* 0x000000032800788c */ /* 0x000fe4000cf24070 */
[----:B------:R-:W-:Y:S02]  /*2cb0*/  ULOP3.LUT UR42, UR42, 0x3, URZ, 0xc0, !UPT ;  /* 0x000000032a2a7892 */ /* 0x000fe4000f8ec03f */
[----:B------:R-:W-:-:S04]  /*2cc0*/  USEL UR4, URZ, 0x1, !UP1 ;  /* 0x000000013f047887 */ /* 0x000fc8000c800000 */
[----:B------:R-:W-:Y:S01]  /*2cd0*/  ULOP3.LUT UR47, UR4, UR47, UR5, 0x96, !UPT ;  /* 0x0000002f042f7292 */ /* 0x000fe2000f8e9605 */
[----:B01----:R-:W-:Y:S11]  /*2ce0*/  @!P0 BRA `(.L_x_30) ;  /* 0x0000007c00d48947 */ /* 0x003ff60003800000 */
.L_x_312:
[----:B------:R-:W-:Y:S01]  /*2cf0*/  IMAD.SHL.U32 R6, R18, 0x40, RZ ;  /* 0x0000004012067824 */ /* 0x000fe200078e00ff */
[----:B------:R-:W-:Y:S01]  /*2d00*/  ULDC UR6, c[0x0][0x284] ;  /* 0x0000a10000067ab9 */ /* 0x000fe20000000800 */
[----:B------:R-:W-:Y:S01]  /*2d10*/  IMAD.SHL.U32 R14, R2, 0x100, RZ ;  /* 0x00000100020e7824 */ /* 0x000fe200078e00ff */
[----:B------:R-:W-:Y:S01]  /*2d20*/  SHF.R.S32.HI R161, RZ, 0x1f, R19 ;  /* 0x0000001fffa17819 */ /* 0x000fe20000011413 */
[----:B------:R-:W-:Y:S01]  /*2d30*/  ULDC.64 UR4, c[0x0][0x5d0] ;  /* 0x0001740000047ab9 */ /* 0x000fe20000000a00 */
[----:B------:R-:W-:Y:S01]  /*2d40*/  ISETP.GE.AND P0, PT, R6, UR6, PT ;  /* 0x0000000606007c0c */ /* 0x000fe2000bf06270 */
[----:B------:R-:W-:Y:S01]  /*2d50*/  IMAD.WIDE.U32 R2, R19, UR4, R12 ;  /* 0x0000000413027c25 */ /* 0x000fe2000f8e000c */
[----:B------:R-:W-:Y:S02]  /*2d60*/  SHF.R.S32.HI R15, RZ, 0x1f, R14 ;  /* 0x0000001fff0f7819 */ /* 0x000fe4000001140e */
[C---:B------:R-:W-:Y:S01]  /*2d70*/  ISETP.GE.OR P0, PT, R14.reuse, R7, P0 ;  /* 0x000000070e00720c */ /* 0x040fe20000706670 */
[----:B0-----:R-:W-:Y:S01]  /*2d80*/  IMAD R0, R161, UR4, RZ ;  /* 0x00000004a1007c24 */ /* 0x001fe2000f8e02ff */
[----:B------:R-:W-:-:S03]  /*2d90*/  IADD3 R4, P1, R14, R2, RZ ;  /* 0x000000020e047210 */ /* 0x000fc60007f3e0ff */
[----:B------:R-:W-:-:S05]  /*2da0*/  IMAD R5, R19, UR5, R0 ;  /* 0x0000000513057c24 */ /* 0x000fca000f8e0200 */
[----:B------:R-:W-:-:S03]  /*2db0*/  IADD3.X R5, R15, R3, R5, P1, !PT ;  /* 0x000000030f057210 */ /* 0x000fc60000ffe405 */
[----:B------:R-:W-:Y:S05]  /*2dc0*/  @P0 BRA `(.L_x_31) ;  /* 0x00000064000c0947 */ /* 0x000fea0003800000 */
[----:B------:R-:W0:Y:S01]  /*2dd0*/  LDC.64 R10, c[0x0][0x5c8] ;  /* 0x00017200ff0a7b82 */ /* 0x000e220000000a00 */
[----:B-----5:R-:W-:Y:S01]  /*2de0*/  FSETP.NEU.AND P0, PT, R22, RZ, PT ;  /* 0x000000ff1600720b */ /* 0x020fe20003f0d000 */
[----:B------:R-:W-:Y:S01]  /*2df0*/  IMAD R3, R154, -0x2, R7 ;  /* 0xfffffffe9a037824 */ /* 0x000fe200078e0207 */
[----:B------:R-:W-:Y:S01]  /*2e00*/  BSSY B0, `(.L_x_31) ;  /* 0x000063f000007945 */ /* 0x000fe20003800000 */
[----:B------:R-:W-:-:S04]  /*2e10*/  IMAD.WIDE R170, R18, 0x40, R152 ;  /* 0x0000004012aa7825 */ /* 0x000fc800078e0298 */
[----:B------:R-:W-:Y:S02]  /*2e20*/  IMAD.IADD R0, R3, 0x1, -R14 ;  /* 0x0000000103007824 */ /* 0x000fe400078e0a0e */
[----:B------:R-:W-:-:S03]  /*2e30*/  IMAD.IADD R2, R159, 0x1, -R6 ;  /* 0x000000019f027824 */ /* 0x000fc600078e0a06 */
[----:B------:R-:W-:-:S04]  /*2e40*/  ISETP.GT.AND P1, PT, R0, RZ, PT ;  /* 0x000000ff0000720c */ /* 0x000fc80003f24270 */
[----:B------:R-:W-:Y:S01]  /*2e50*/  ISETP.GT.AND P3, PT, R2, RZ, P1 ;  /* 0x000000ff0200720c */ /* 0x000fe20000f64270 */
[-C--:B0-----:R-:W-:Y:S02]  /*2e60*/  IMAD R3, R171, R10.reuse, RZ ;  /* 0x0000000aab037224 */ /* 0x081fe400078e02ff */
[----:B------:R-:W-:-:S04]  /*2e70*/  IMAD.WIDE.U32 R172, R170, R10, R4 ;  /* 0x0000000aaaac7225 */ /* 0x000fc800078e0004 */
[----:B------:R-:W-:-:S04]  /*2e80*/  IMAD R3, R170, R11, R3 ;  /* 0x0000000baa037224 */ /* 0x000fc800078e0203 */
[----:B------:R-:W-:Y:S01]  /*2e90*/  IMAD.IADD R177, R173, 0x1, R3 ;  /* 0x00000001adb17824 */ /* 0x000fe200078e0203 */
[----:B------:R-:W-:Y:S06]  /*2ea0*/  @!P0 BRA `(.L_x_32) ;  /* 0x0000004400988947 */ /* 0x000fec0003800000 */
[----:B------:R-:W0:Y:S01]  /*2eb0*/  LDC.64 R20, c[0x0][0x5b8] ;  /* 0x00016e00ff147b82 */ /* 0x000e220000000a00 */
[----:B------:R-:W-:-:S07]  /*2ec0*/  ULDC.64 UR4, c[0x0][0x5c0] ;  /* 0x0001700000047ab9 */ /* 0x000fce0000000a00 */
[----:B------:R-:W1:Y:S08]  /*2ed0*/  LDC.64 R174, c[0x0][0x5b0] ;  /* 0x00016c00ffae7b82 */ /* 0x000e700000000a00 */
[----:B------:R-:W2:Y:S01]  /*2ee0*/  LDC.64 R8, c[0x0][0x5a8] ;  /* 0x00016a00ff087b82 */ /* 0x000ea20000000a00 */
[-C--:B0-----:R-:W-:Y:S02]  /*2ef0*/  IMAD R6, R161, R20.reuse, RZ ;  /* 0x00000014a1067224 */ /* 0x081fe400078e02ff */
[----:B------:R-:W-:-:S04]  /*2f00*/  IMAD.WIDE.U32 R4, R19, R20, R12 ;  /* 0x0000001413047225 */ /* 0x000fc800078e000c */
[----:B------:R-:W-:Y:S01]  /*2f10*/  IMAD R169, R19, R21, R6 ;  /* 0x0000001513a97224 */ /* 0x000fe200078e0206 */
[----:B------:R-:W-:Y:S01]  /*2f20*/  IADD3 R160, P0, R14, R4, RZ ;  /* 0x000000040ea07210 */ /* 0x000fe20007f1e0ff */
[----:B-1----:R-:W-:-:S03]  /*2f30*/  IMAD R3, R171, R174, RZ ;  /* 0x000000aeab037224 */ /* 0x002fc600078e02ff */
[----:B------:R-:W-:Y:S01]  /*2f40*/  IADD3.X R161, R15, R5, R169, P0, !PT ;  /* 0x000000050fa17210 */ /* 0x000fe200007fe4a9 */
[C---:B------:R-:W-:Y:S02]  /*2f50*/  IMAD R171, R170.reuse, R175, R3 ;  /* 0x000000afaaab7224 */ /* 0x040fe400078e0203 */
[----:B------:R-:W-:-:S04]  /*2f60*/  IMAD.WIDE.U32 R4, R170, R174, R160 ;  /* 0x000000aeaa047225 */ /* 0x000fc800078e00a0 */
[----:B------:R-:W-:Y:S01]  /*2f70*/  IMAD.IADD R3, R5, 0x1, R171 ;  /* 0x0000000105037824 */ /* 0x000fe200078e02ab */
[----:B--2---:R-:W-:-:S04]  /*2f80*/  LEA R162, P0, R4, R8, 0x2 ;  /* 0x0000000804a27211 */ /* 0x004fc800078010ff */
[----:B------:R-:W-:-:S05]  /*2f90*/  LEA.HI.X R163, R4, R9, R3, 0x2, P0 ;  /* 0x0000000904a37211 */ /* 0x000fca00000f1403 */
[----:B------:R0:W2:Y:S01]  /*2fa0*/  @P3 LDG.E.LTC128B R3, desc[UR48][R162.64] ;  /* 0x00000030a2033981 */ /* 0x0000a2000c1e1920 */
[----:B------:R-:W-:Y:S01]  /*2fb0*/  IMAD.WIDE.U32 R4, R170, R174, R14 ;  /* 0x000000aeaa047225 */ /* 0x000fe200078e000e */
[----:B------:R-:W-:Y:S01]  /*2fc0*/  SHF.L.U64.HI R167, R174, 0x3, R175 ;  /* 0x00000003aea77819 */ /* 0x000fe200000102af */
[----:B------:R-:W-:Y:S01]  /*2fd0*/  BSSY B1, `(.L_x_33) ;  /* 0x0000017000017945 */ /* 0x000fe20003800000 */
[----:B------:R-:W-:Y:S01]  /*2fe0*/  ISETP.GT.AND P1, PT, R2, 0x8, P1 ;  /* 0x000000080200780c */ /* 0x000fe20000f24270 */
[----:B------:R-:W-:Y:S01]  /*2ff0*/  IMAD.SHL.U32 R166, R174, 0x8, RZ ;  /* 0x00000008aea67824 */ /* 0x000fe200078e00ff */
[----:B------:R-:W-:-:S03]  /*3000*/  IADD3 R164, P0, R12, R4, RZ ;  /* 0x000000040ca47210 */ /* 0x000fc60007f1e0ff */
[----:B------:R-:W-:Y:S01]  /*3010*/  IMAD.WIDE.U32 R166, R170, R174, R166 ;  /* 0x000000aeaaa67225 */ /* 0x000fe200078e00a6 */
[----:B------:R-:W-:Y:S02]  /*3020*/  IADD3.X R165, R13, R171, R5, P0, !PT ;  /* 0x000000ab0da57210 */ /* 0x000fe400007fe405 */
[C---:B------:R-:W-:Y:S01]  /*3030*/  LEA R4, P0, R172.reuse, UR4, 0x2 ;  /* 0x00000004ac047c11 */ /* 0x040fe2000f8010ff */
[----:B------:R-:W-:Y:S02]  /*3040*/  IMAD.IADD R171, R171, 0x1, R167 ;  /* 0x00000001abab7824 */ /* 0x000fe400078e02a7 */
[----:B------:R-:W-:Y:S01]  /*3050*/  IMAD.WIDE.U32 R164, R19, R20, R164 ;  /* 0x0000001413a47225 */ /* 0x000fe200078e00a4 */
[----:B------:R-:W-:Y:S02]  /*3060*/  LEA.HI.X R5, R172, UR5, R177, 0x2, P0 ;  /* 0x00000005ac057c11 */ /* 0x000fe400080f14b1 */
[----:B------:R-:W-:Y:S01]  /*3070*/  ISETP.GT.AND P0, PT, R0, 0x1, PT ;  /* 0x000000010000780c */ /* 0x000fe20003f04270 */
[----:B------:R-:W-:Y:S01]  /*3080*/  IMAD.IADD R7, R169, 0x1, R165 ;  /* 0x00000001a9077824 */ /* 0x000fe200078e02a5 */
[----:B------:R-:W-:-:S02]  /*3090*/  LEA R6, P2, R164, R8, 0x2 ;  /* 0x00000008a4067211 */ /* 0x000fc400078410ff */
[----:B------:R-:W-:Y:S02]  /*30a0*/  ISETP.GT.AND P5, PT, R2, RZ, P0 ;  /* 0x000000ff0200720c */ /* 0x000fe400007a4270 */
[----:B------:R-:W-:Y:S02]  /*30b0*/  LEA.HI.X R7, R164, R9, R7, 0x2, P2 ;  /* 0x00000009a4077211 */ /* 0x000fe400010f1407 */
[----:B0-----:R-:W-:-:S04]  /*30c0*/  IADD3 R162, P2, R160, R166, RZ ;  /* 0x000000a6a0a27210 */ /* 0x001fc80007f5e0ff */
[----:B------:R-:W-:Y:S01]  /*30d0*/  LEA R160, P4, R162, R8, 0x2 ;  /* 0x00000008a2a07211 */ /* 0x000fe200078810ff */
[----:B--2---:R-:W-:-:S04]  /*30e0*/  FMUL R21, R3, R22 ;  /* 0x0000001603157220 */ /* 0x004fc80000400000 */
[----:B------:R-:W-:Y:S01]  /*30f0*/  FFMA R163, R24, R23, R21 ;  /* 0x0000001718a37223 */ /* 0x000fe20000000015 */
[----:B------:R-:W-:-:S04]  /*3100*/  IMAD.X R21, R171, 0x1, R161, P2 ;  /* 0x00000001ab157824 */ /* 0x000fc800010e06a1 */
[----:B------:R0:W-:Y:S01]  /*3110*/  @P3 STG.E desc[UR48][R4.64], R163 ;  /* 0x000000a304003986 */ /* 0x0001e2000c101930 */
[----:B------:R-:W-:Y:S05]  /*3120*/  @!P5 BRA `(.L_x_34) ;  /* 0x000000000004d947 */ /* 0x000fea0003800000 */
[----:B------:R1:W5:Y:S02]  /*3130*/  LDG.E.LTC128B R3, desc[UR48][R6.64+0x4] ;  /* 0x0000043006037981 */ /* 0x000364000c1e1920 */
.L_x_34:
[----:B------:R-:W-:Y:S05]  /*3140*/  BSYNC B1 ;  /* 0x0000000000017941 */ /* 0x000fea0003800000 */
.L_x_33:
[----:B-----5:R-:W-:Y:S01]  /*3150*/  FMUL R18, R3, R22 ;  /* 0x0000001603127220 */ /* 0x020fe20000400000 */
[----:B------:R-:W-:-:S03]  /*3160*/  LEA.HI.X R161, R162, R9, R21, 0x2, P4 ;  /* 0x00000009a2a17211 */ /* 0x000fc600020f1415 */
[----:B0-----:R-:W-:Y:S01]  /*3170*/  FFMA R163, R25, R23, R18 ;  /* 0x0000001719a37223 */ /* 0x001fe20000000012 */
[----:B------:R-:W-:-:S04]  /*3180*/  IMAD.MOV.U32 R25, RZ, RZ, R3 ;  /* 0x000000ffff197224 */ /* 0x000fc800078e0003 */
[----:B------:R0:W-:Y:S04]  /*3190*/  @P5 STG.E desc[UR48][R4.64+0x4], R163 ;  /* 0x000004a304005986 */ /* 0x0001e8000c101930 */
[----:B------:R-:W2:Y:S01]  /*31a0*/  @P1 LDG.E.LTC128B R25, desc[UR48][R160.64] ;  /* 0x00000030a0191981 */ /* 0x000ea2000c1e1920 */
[----:B------:R-:W-:Y:S01]  /*31b0*/  IADD3 R12, P2, P3, R12, R166, R14 ;  /* 0x000000a60c0c7210 */ /* 0x000fe20007b5e00e */
[----:B------:R-:W-:Y:S01]  /*31c0*/  BSSY B1, `(.L_x_35) ;  /* 0x0000010000017945 */ /* 0x000fe20003800000 */
[C---:B------:R-:W-:Y:S02]  /*31d0*/  SHF.L.U64.HI R11, R10.reuse, 0x5, R11 ;  /* 0x000000050a0b7819 */ /* 0x040fe4000001020b */
[----:B------:R-:W-:Y:S02]  /*31e0*/  IADD3.X R13, R13, R171, R15, P2, P3 ;  /* 0x000000ab0d0d7210 */ /* 0x000fe400017e640f */
[----:B------:R-:W-:-:S02]  /*31f0*/  LEA R10, P3, R10, R4, 0x5 ;  /* 0x000000040a0a7211 */ /* 0x000fc400078628ff */
[----:B------:R-:W-:Y:S01]  /*3200*/  ISETP.GT.AND P0, PT, R2, 0x8, P0 ;  /* 0x000000080200780c */ /* 0x000fe20000704270 */
[----:B------:R-:W-:Y:S01]  /*3210*/  IMAD.WIDE.U32 R20, R19, R20, R12 ;  /* 0x0000001413147225 */ /* 0x000fe200078e000c */
[----:B------:R-:W-:-:S03]  /*3220*/  ISETP.GT.AND P2, PT, R0, 0x8, PT ;  /* 0x000000080000780c */ /* 0x000fc60003f44270 */
[----:B------:R-:W-:Y:S01]  /*3230*/  IMAD.X R11, R11, 0x1, R5, P3 ;  /* 0x000000010b0b7824 */ /* 0x000fe200018e0605 */
[----:B------:R-:W-:Y:S01]  /*3240*/  LEA R8, P4, R20, R8, 0x2 ;  /* 0x0000000814087211 */ /* 0x000fe200078810ff */
[----:B------:R-:W-:-:S05]  /*3250*/  IMAD.IADD R12, R169, 0x1, R21 ;  /* 0x00000001a90c7824 */ /* 0x000fca00078e0215 */
[----:B------:R-:W-:Y:S01]  /*3260*/  LEA.HI.X R9, R20, R9, R12, 0x2, P4 ;  /* 0x0000000914097211 */ /* 0x000fe200020f140c */
[----:B--2---:R-:W-:-:S04]  /*3270*/  FMUL R3, R25, R22 ;  /* 0x0000001619037220 */ /* 0x004fc80000400000 */
[----:B------:R-:W-:-:S05]  /*3280*/  FFMA R3, R26, R23, R3 ;  /* 0x000000171a037223 */ /* 0x000fca0000000003 */
[----:B------:R0:W-:Y:S01]  /*3290*/  @P1 STG.E desc[UR48][R10.64], R3 ;  /* 0x000000030a001986 */ /* 0x0001e2000c101930 */
[----:B------:R-:W-:Y:S05]  /*32a0*/  @!P0 BRA `(.L_x_36) ;  /* 0x0000000000048947 */ /* 0x000fea0003800000 */
[----:B------:R2:W5:Y:S02]  /*32b0*/  LDG.E.LTC128B R25, desc[UR48][R8.64+0x4] ;  /* 0x0000043008197981 */ /* 0x000564000c1e1920 */
.L_x_36:
[----:B------:R-:W-:Y:S05]  /*32c0*/  BSYNC B1 ;  /* 0x0000000000017941 */ /* 0x000fea0003800000 */
.L_x_35:
[----:B-----5:R-:W-:Y:S01]  /*32d0*/  FMUL R12, R25, R22 ;  /* 0x00000016190c7220 */ /* 0x020fe20000400000 */
[----:B------:R-:W-:Y:S01]  /*32e0*/  ISETP.GT.AND P3, PT, R2, RZ, P2 ;  /* 0x000000ff0200720c */ /* 0x000fe20001764270 */
[----:B------:R-:W-:Y:S01]  /*32f0*/  BSSY B1, `(.L_x_37) ;  /* 0x0000006000017945 */ /* 0x000fe20003800000 */
[----:B------:R-:W-:Y:S01]  /*3300*/  ISETP.GT.AND P1, PT, R0, 0x9, PT ;  /* 0x000000090000780c */ /* 0x000fe20003f24270 */
[----:B------:R-:W-:-:S05]  /*3310*/  FFMA R27, R27, R23, R12 ;  /* 0x000000171b1b7223 */ /* 0x000fca000000000c */
[----:B------:R3:W-:Y:S05]  /*3320*/  @P0 STG.E desc[UR48][R10.64+0x4], R27 ;  /* 0x0000041b0a000986 */ /* 0x0007ea000c101930 */
[----:B------:R-:W-:Y:S05]  /*3330*/  @!P3 BRA `(.L_x_38) ;  /* 0x000000000004b947 */ /* 0x000fea0003800000 */
[----:B------:R4:W5:Y:S02]  /*3340*/  LDG.E.LTC128B R25, desc[UR48][R6.64+0x20] ;  /* 0x0000203006197981 */ /* 0x000964000c1e1920 */
.L_x_38:
[----:B------:R-:W-:Y:S05]  /*3350*/  BSYNC B1 ;  /* 0x0000000000017941 */ /* 0x000fea0003800000 */
.L_x_37:
[----:B0----5:R-:W-:Y:S01]  /*3360*/  FMUL R3, R25, R22 ;  /* 0x0000001619037220 */ /* 0x021fe20000400000 */
[----:B------:R-:W-:Y:S01]  /*3370*/  ISETP.GT.AND P0, PT, R2, RZ, P1 ;  /* 0x000000ff0200720c */ /* 0x000fe20000f04270 */
[----:B------:R-:W-:Y:S02]  /*3380*/  BSSY B1, `(.L_x_39) ;  /* 0x0000005000017945 */ /* 0x000fe40003800000 */
[----:B------:R-:W-:-:S05]  /*3390*/  FFMA R3, R28, R23, R3 ;  /* 0x000000171c037223 */ /* 0x000fca0000000003 */
[----:B------:R0:W-:Y:S05]  /*33a0*/  @P3 STG.E desc[UR48][R4.64+0x20], R3 ;  /* 0x0000200304003986 */ /* 0x0001ea000c101930 */
[----:B------:R-:W-:Y:S05]  /*33b0*/  @!P0 BRA `(.L_x_40) ;  /* 0x0000000000048947 */ /* 0x000fea0003800000 */
[----:B------:R0:W5:Y:S02]  /*33c0*/  LDG.E.LTC128B R25, desc[UR48][R6.64+0x24] ;  /* 0x0000243006197981 */ /* 0x000164000c1e1920 */
.L_x_40:
[----:B------:R-:W-:Y:S05]  /*33d0*/  BSYNC B1 ;  /* 0x0000000000017941 */ /* 0x000fea0003800000 */
.L_x_39:
[----:B-----5:R-:W-:Y:S01]  /*33e0*/  FMUL R12, R25, R22 ;  /* 0x00000016190c7220 */ /* 0x020fe20000400000 */
[----:B------:R-:W-:Y:S01]  /*33f0*/  ISETP.GT.AND P2, PT, R2, 0x8, P2 ;  /* 0x000000080200780c */ /* 0x000fe20001744270 */
[----:B------:R-:W-:Y:S02]  /*3400*/  BSSY B1, `(.L_x_41) ;  /* 0x0000005000017945 */ /* 0x000fe40003800000 */
[----:B------:R-:W-:-:S05]  /*3410*/  FFMA R29, R29, R23, R12 ;  /* 0x000000171d1d7223 */ /* 0x000fca000000000c */
[----:B------:R0:W-:Y:S05]  /*3420*/  @P0 STG.E desc[UR48][R4.64+0x24], R29 ;  /* 0x0000241d04000986 */ /* 0x0001ea000c101930 */
[----:B------:R-:W-:Y:S05]  /*3430*/  @!P2 BRA `(.L_x_42) ;  /* 0x000000000004a947 */ /* 0x000fea0003800000 */
[----:B------:R0:W5:Y:S02]  /*3440*/  LDG.E.LTC128B R25, desc[UR48][R8.64+0x20] ;  /* 0x0000203008197981 */ /* 0x000164000c1e1920 */
.L_x_42:
[----:B------:R-:W-:Y:S05]  /*3450*/  BSYNC B1 ;  /* 0x0000000000017941 */ /* 0x000fea0003800000 */
.L_x_41:
[----:B0----5:R-:W-:Y:S01]  /*3460*/  FMUL R3, R25, R22 ;  /* 0x0000001619037220 */ /* 0x021fe20000400000 */
[----:B------:R-:W-:Y:S01]  /*3470*/  ISETP.GT.AND P1, PT, R2, 0x8, P1 ;  /* 0x000000080200780c */ /* 0x000fe20000f24270 */
[----:B------:R-:W-:Y:S01]  /*3480*/  BSSY B1, `(.L_x_43) ;  /* 0x0000006000017945 */ /* 0x000fe20003800000 */
[----:B------:R-:W-:Y:S01]  /*3490*/  ISETP.GT.AND P0, PT, R0, 0x10, PT ;  /* 0x000000100000780c */ /* 0x000fe20003f04270 */
[----:B------:R-:W-:-:S05]  /*34a0*/  FFMA R3, R30, R23, R3 ;  /* 0x000000171e037223 */ /* 0x000fca0000000003 */
[----:B------:R0:W-:Y:S05]  /*34b0*/  @P2 STG.E desc[UR48][R10.64+0x20], R3 ;  /* 0x000020030a002986 */ /* 0x0001ea000c101930 */
[----:B------:R-:W-:Y:S05]  /*34c0*/  @!P1 BRA `(.L_x_44) ;  /* 0x0000000000049947 */ /* 0x000fea0003800000 */
[----:B------:R0:W5:Y:S02]  /*34d0*/  LDG.E.LTC128B R25, desc[UR48][R8.64+0x24] ;  /* 0x0000243008197981 */ /* 0x000164000c1e1920 */
.L_x_44:
[----:B------:R-:W-:Y:S05]  /*34e0*/  BSYNC B1 ;  /* 0x0000000000017941 */ /* 0x000fea0003800000 */
.L_x_43:
        /* <DEDUP_REMOVED lines=8> */
.L_x_46:
[----:B------:R-:W-:Y:S05]  /*3570*/  BSYNC B1 ;  /* 0x0000000000017941 */ /* 0x000fea0003800000 */
.L_x_45:
[----:B0----5:R-:W-:Y:S01]  /*3580*/  FMUL R3, R25, R22 ;  /* 0x0000001619037220 */ /* 0x021fe20000400000 */
[----:B------:R-:W-:Y:S01]  /*3590*/  ISETP.GT.AND P1, PT, R2, RZ, P2 ;  /* 0x000000ff0200720c */ /* 0x000fe20001724270 */
[----:B------:R-:W-:Y:S02]  /*35a0*/  BSSY B1, `(.L_x_47) ;  /* 0x0000005000017945 */ /* 0x000fe40003800000 */
[----:B------:R-:W-:-:S05]  /*35b0*/  FFMA R3, R32, R23, R3 ;  /* 0x0000001720037223 */ /* 0x000fca0000000003 */
[----:B------:R0:W-:Y:S05]  /*35c0*/  @P3 STG.E desc[UR48][R4.64+0x40], R3 ;  /* 0x0000400304003986 */ /* 0x0001ea000c101930 */
[----:B------:R-:W-:Y:S05]  /*35d0*/  @!P1 BRA `(.L_x_48) ;  /* 0x0000000000049947 */ /* 0x000fea0003800000 */
[----:B------:R0:W5:Y:S02]  /*35e0*/  LDG.E.LTC128B R25, desc[UR48][R6.64+0x44] ;  /* 0x0000443006197981 */ /* 0x000164000c1e1920 */
.L_x_48:
[----:B------:R-:W-:Y:S05]  /*35f0*/  BSYNC B1 ;  /* 0x0000000000017941 */ /* 0x000fea0003800000 */
.L_x_47:
[----:B-----5:R-:W-:Y:S01]  /*3600*/  FMUL R12, R25, R22 ;  /* 0x00000016190c7220 */ /* 0x020fe20000400000 */
[----:B------:R-:W-:Y:S01]  /*3610*/  ISETP.GT.AND P0, PT, R2, 0x8, P0 ;  /* 0x000000080200780c */ /* 0x000fe20000704270 */
[----:B------:R-:W-:Y:S02]  /*3620*/  BSSY B1, `(.L_x_49) ;  /* 0x0000005000017945 */ /* 0x000fe40003800000 */
[----:B------:R-:W-:-:S05]  /*3630*/  FFMA R33, R33, R23, R12 ;  /* 0x0000001721217223 */ /* 0x000fca000000000c */
[----:B------:R0:W-:Y:S05]  /*3640*/  @P1 STG.E desc[UR48][R4.64+0x44], R33 ;  /* 0x0000442104001986 */ /* 0x0001ea000c101930 */
[----:B------:R-:W-:Y:S05]  /*3650*/  @!P0 BRA `(.L_x_50) ;  /* 0x0000000000048947 */ /* 0x000fea0003800000 */
[----:B------:R0:W5:Y:S02]  /*3660*/  LDG.E.LTC128B R25, desc[UR48][R8.64+0x40] ;  /* 0x0000403008197981 */ /* 0x000164000c1e1920 */
.L_x_50:
[----:B------:R-:W-:Y:S05]  /*3670*/  BSYNC B1 ;  /* 0x0000000000017941 */ /* 0x000fea0003800000 */
.L_x_49:
        /* <DEDUP_REMOVED lines=8> */
.L_x_52:
[----:B------:R-:W-:Y:S05]  /*3700*/  BSYNC B1 ;  /* 0x0000000000017941 */ /* 0x000fea0003800000 */
.L_x_51:
        /* <DEDUP_REMOVED lines=8> */
.L_x_54:
[----:B------:R-:W-:Y:S05]  /*3790*/  BSYNC B1 ;  /* 0x0000000000017941 */ /* 0x000fea0003800000 */
.L_x_53:
[----:B0----5:R-:W-:Y:S01]  /*37a0*/  FMUL R3, R25, R22 ;  /* 0x0000001619037220 */ /* 0x021fe20000400000 */
[----:B------:R-:W-:Y:S01]  /*37b0*/  ISETP.GT.AND P2, PT, R2, RZ, P0 ;  /* 0x000000ff0200720c */ /* 0x000fe20000744270 */
[----:B------:R-:W-:Y:S02]  /*37c0*/  BSSY B1, `(.L_x_55) ;  /* 0x0000005000017945 */ /* 0x000fe40003800000 */
[----:B------:R-:W-:-:S05]  /*37d0*/  FFMA R3, R36, R23, R3 ;  /* 0x0000001724037223 */ /* 0x000fca0000000003 */
[----:B------:R0:W-:Y:S05]  /*37e0*/  @P3 STG.E desc[UR48][R4.64+0x60], R3 ;  /* 0x0000600304003986 */ /* 0x0001ea000c101930 */
[----:B------:R-:W-:Y:S05]  /*37f0*/  @!P2 BRA `(.L_x_56) ;  /* 0x000000000004a947 */ /* 0x000fea0003800000 */
[----:B------:R0:W5:Y:S02]  /*3800*/  LDG.E.LTC128B R25, desc[UR48][R6.64+0x64] ;  /* 0x0000643006197981 */ /* 0x000164000c1e1920 */
.L_x_56:
[----:B------:R-:W-:Y:S05]  /*3810*/  BSYNC B1 ;  /* 0x0000000000017941 */ /* 0x000fea0003800000 */
.L_x_55:
[----:B-----5:R-:W-:Y:S01]  /*3820*/  FMUL R12, R25, R22 ;  /* 0x00000016190c7220 */ /* 0x020fe20000400000 */
[----:B------:R-:W-:Y:S01]  /*3830*/  ISETP.GT.AND P1, PT, R2, 0x8, P1 ;  /* 0x000000080200780c */ /* 0x000fe20000f24270 */
[----:B------:R-:W-:Y:S02]  /*3840*/  BSSY B1, `(.L_x_57) ;  /* 0x0000005000017945 */ /* 0x000fe40003800000 */
[----:B------:R-:W-:-:S05]  /*3850*/  FFMA R37, R37, R23, R12 ;  /* 0x0000001725257223 */ /* 0x000fca000000000c */
[----:B------:R0:W-:Y:S05]  /*3860*/  @P2 STG.E desc[UR48][R4.64+0x64], R37 ;  /* 0x0000642504002986 */ /* 0x0001ea000c101930 */
[----:B------:R-:W-:Y:S05]  /*3870*/  @!P1 BRA `(.L_x_58) ;  /* 0x0000000000049947 */ /* 0x000fea0003800000 */
[----:B------:R0:W5:Y:S02]  /*3880*/  LDG.E.LTC128B R25, desc[UR48][R8.64+0x60] ;  /* 0x0000603008197981 */ /* 0x000164000c1e1920 */
.L_x_58:
[----:B------:R-:W-:Y:S05]  /*3890*/  BSYNC B1 ;  /* 0x0000000000017941 */ /* 0x000fea0003800000 */
.L_x_57:
        /* <DEDUP_REMOVED lines=8> */
.L_x_60:
[----:B------:R-:W-:Y:S05]  /*3920*/  BSYNC B1 ;  /* 0x0000000000017941 */ /* 0x000fea0003800000 */
.L_x_59:
        /* <DEDUP_REMOVED lines=8> */
.L_x_62:
[----:B------:R-:W-:Y:S05]  /*39b0*/  BSYNC B1 ;  /* 0x0000000000017941 */ /* 0x000fea0003800000 */
.L_x_61:
[----:B0----5:R-:W-:Y:S01]  /*39c0*/  FMUL R3, R25, R22 ;  /* 0x0000001619037220 */ /* 0x021fe20000400000 */
[----:B------:R-:W-:Y:S01]  /*39d0*/  ISETP.GT.AND P0, PT, R2, RZ, P1 ;  /* 0x000000ff0200720c */ /* 0x000fe20000f04270 */
[----:B------:R-:W-:Y:S02]  /*39e0*/  BSSY B1, `(.L_x_63) ;  /* 0x0000005000017945 */ /* 0x000fe40003800000 */
[----:B------:R-:W-:-:S05]  /*39f0*/  FFMA R3, R40, R23, R3 ;  /* 0x0000001728037223 */ /* 0x000fca0000000003 */
[----:B------:R0:W-:Y:S05]  /*3a00*/  @P3 STG.E desc[UR48][R4.64+0x80], R3 ;  /* 0x0000800304003986 */ /* 0x0001ea000c101930 */
[----:B------:R-:W-:Y:S05]  /*3a10*/  @!P0 BRA `(.L_x_64) ;  /* 0x0000000000048947 */ /* 0x000fea0003800000 */
[----:B------:R0:W5:Y:S02]  /*3a20*/  LDG.E.LTC128B R25, desc[UR48][R6.64+0x84] ;  /* 0x0000843006197981 */ /* 0x000164000c1e1920 */
.L_x_64:
[----:B------:R-:W-:Y:S05]  /*3a30*/  BSYNC B1 ;  /* 0x0000000000017941 */ /* 0x000fea0003800000 */
.L_x_63:
[----:B-----5:R-:W-:Y:S01]  /*3a40*/  FMUL R12, R25, R22 ;  /* 0x00000016190c7220 */ /* 0x020fe20000400000 */
[----:B------:R-:W-:Y:S01]  /*3a50*/  ISETP.GT.AND P2, PT, R2, 0x8, P2 ;  /* 0x000000080200780c */ /* 0x000fe20001744270 */
[----:B------:R-:W-:Y:S02]  /*3a60*/  BSSY B1, `(.L_x_65) ;  /* 0x0000005000017945 */ /* 0x000fe40003800000 */
[----:B------:R-:W-:-:S05]  /*3a70*/  FFMA R41, R41, R23, R12 ;  /* 0x0000001729297223 */ /* 0x000fca000000000c */
[----:B------:R0:W-:Y:S05]  /*3a80*/  @P0 STG.E desc[UR48][R4.64+0x84], R41 ;  /* 0x0000842904000986 */ /* 0x0001ea000c101930 */
[----:B------:R-:W-:Y:S05]  /*3a90*/  @!P2 BRA `(.L_x_66) ;  /* 0x000000000004a947 */ /* 0x000fea0003800000 */
[----:B------:R0:W5:Y:S02]  /*3aa0*/  LDG.E.LTC128B R25, desc[UR48][R8.64+0x80] ;  /* 0x0000803008197981 */ /* 0x000164000c1e1920 */
.L_x_66:
[----:B------:R-:W-:Y:S05]  /*3ab0*/  BSYNC B1 ;  /* 0x0000000000017941 */ /* 0x000fea0003800000 */
.L_x_65:
        /* <DEDUP_REMOVED lines=8> */
.L_x_68:
[----:B------:R-:W-:Y:S05]  /*3b40*/  BSYNC B1 ;  /* 0x0000000000017941 */ /* 0x000fea0003800000 */
.L_x_67:
        /* <DEDUP_REMOVED lines=8> */
.L_x_70:
[----:B------:R-:W-:Y:S05]  /*3bd0*/  BSYNC B1 ;  /* 0x0000000000017941 */ /* 0x000fea0003800000 */
.L_x_69:
[----:B0----5:R-:W-:Y:S01]  /*3be0*/  FMUL R3, R25, R22 ;  /* 0x0000001619037220 */ /* 0x021fe20000400000 */
[----:B------:R-:W-:Y:S01]  /*3bf0*/  ISETP.GT.AND P1, PT, R2, RZ, P2 ;  /* 0x000000ff0200720c */ /* 0x000fe20001724270 */
[----:B------:R-:W-:Y:S02]  /*3c00*/  BSSY B1, `(.L_x_71) ;  /* 0x0000005000017945 */ /* 0x000fe40003800000 */
[----:B------:R-:W-:-:S05]  /*3c10*/  FFMA R3, R44, R23, R3 ;  /* 0x000000172c037223 */ /* 0x000fca0000000003 */
[----:B------:R0:W-:Y:S05]  /*3c20*/  @P3 STG.E desc[UR48][R4.64+0xa0], R3 ;  /* 0x0000a00304003986 */ /* 0x0001ea000c101930 */
[----:B------:R-:W-:Y:S05]  /*3c30*/  @!P1 BRA `(.L_x_72) ;  /* 0x0000000000049947 */ /* 0x000fea0003800000 */
[----:B------:R0:W5:Y:S02]  /*3c40*/  LDG.E.LTC128B R25, desc[UR48][R6.64+0xa4] ;  /* 0x0000a43006197981 */ /* 0x000164000c1e1920 */
.L_x_72:
[----:B------:R-:W-:Y:S05]  /*3c50*/  BSYNC B1 ;  /* 0x0000000000017941 */ /* 0x000fea0003800000 */
.L_x_71:
[----:B-----5:R-:W-:Y:S01]  /*3c60*/  FMUL R12, R25, R22 ;  /* 0x00000016190c7220 */ /* 0x020fe20000400000 */
[----:B------:R-:W-:Y:S01]  /*3c70*/  ISETP.GT.AND P0, PT, R2, 0x8, P0 ;  /* 0x000000080200780c */ /* 0x000fe20000704270 */
[----:B------:R-:W-:Y:S02]  /*3c80*/  BSSY B1, `(.L_x_73) ;  /* 0x0000005000017945 */ /* 0x000fe40003800000 */
[----:B------:R-:W-:-:S05]  /*3c90*/  FFMA R45, R45, R23, R12 ;  /* 0x000000172d2d7223 */ /* 0x000fca000000000c */
[----:B------:R0:W-:Y:S05]  /*3ca0*/  @P1 STG.E desc[UR48][R4.64+0xa4], R45 ;  /* 0x0000a42d04001986 */ /* 0x0001ea000c101930 */
[----:B------:R-:W-:Y:S05]  /*3cb0*/  @!P0 BRA `(.L_x_74) ;  /* 0x0000000000048947 */ /* 0x000fea0003800000 */
[----:B------:R0:W5:Y:S02]  /*3cc0*/  LDG.E.LTC128B R25, desc[UR48][R8.64+0xa0] ;  /* 0x0000a03008197981 */ /* 0x000164000c1e1920 */
.L_x_74:
[----:B------:R-:W-:Y:S05]  /*3cd0*/  BSYNC B1 ;  /* 0x0000000000017941 */ /* 0x000fea0003800000 */
.L_x_73:
        /* <DEDUP_REMOVED lines=8> */
.L_x_76:
[----:B------:R-:W-:Y:S05]  /*3d60*/  BSYNC B1 ;  /* 0x0000000000017941 */ /* 0x000fea0003800000 */
.L_x_75:
        /* <DEDUP_REMOVED lines=8> */
.L_x_78:
[----:B------:R-:W-:Y:S05]  /*3df0*/  BSYNC B1 ;  /* 0x0000000000017941 */ /* 0x000fea0003800000 */
.L_x_77:
[----:B0----5:R-:W-:Y:S01]  /*3e00*/  FMUL R3, R25, R22 ;  /* 0x0000001619037220 */ /* 0x021fe20000400000 */
[----:B------:R-:W-:Y:S01]  /*3e10*/  ISETP.GT.AND P2, PT, R2, RZ, P0 ;  /* 0x000000ff0200720c */ /* 0x000fe20000744270 */
[----:B------:R-:W-:Y:S02]  /*3e20*/  BSSY B1, `(.L_x_79) ;  /* 0x0000005000017945 */ /* 0x000fe40003800000 */
[----:B------:R-:W-:-:S05]  /*3e30*/  FFMA R3, R48, R23, R3 ;  /* 0x0000001730037223 */ /* 0x000fca0000000003 */
[----:B------:R0:W-:Y:S05]  /*3e40*/  @P3 STG.E desc[UR48][R4.64+0xc0], R3 ;  /* 0x0000c00304003986 */ /* 0x0001ea000c101930 */
[----:B------:R-:W-:Y:S05]  /*3e50*/  @!P2 BRA `(.L_x_80) ;  /* 0x000000000004a947 */ /* 0x000fea0003800000 */
[----:B------:R0:W5:Y:S02]  /*3e60*/  LDG.E.LTC128B R25, desc[UR48][R6.64+0xc4] ;  /* 0x0000c43006197981 */ /* 0x000164000c1e1920 */
.L_x_80:
[----:B------:R-:W-:Y:S05]  /*3e70*/  BSYNC B1 ;  /* 0x0000000000017941 */ /* 0x000fea0003800000 */
.L_x_79:
[----:B-----5:R-:W-:Y:S01]  /*3e80*/  FMUL R12, R25, R22 ;  /* 0x00000016190c7220 */ /* 0x020fe20000400000 */
[----:B------:R-:W-:Y:S01]  /*3e90*/  ISETP.GT.AND P1, PT, R2, 0x8, P1 ;  /* 0x000000080200780c */ /* 0x000fe20000f24270 */
[----:B------:R-:W-:Y:S02]  /*3ea0*/  BSSY B1, `(.L_x_81) ;  /* 0x0000005000017945 */ /* 0x000fe40003800000 */
[----:B------:R-:W-:-:S05]  /*3eb0*/  FFMA R49, R49, R23, R12 ;  /* 0x0000001731317223 */ /* 0x000fca000000000c */
[----:B------:R0:W-:Y:S05]  /*3ec0*/  @P2 STG.E desc[UR48][R4.64+0xc4], R49 ;  /* 0x0000c43104002986 */ /* 0x0001ea000c101930 */
[----:B------:R-:W-:Y:S05]  /*3ed0*/  @!P1 BRA `(.L_x_82) ;  /* 0x0000000000049947 */ /* 0x000fea0003800000 */
[----:B------:R0:W5:Y:S02]  /*3ee0*/  LDG.E.LTC128B R25, desc[UR48][R8.64+0xc0] ;  /* 0x0000c03008197981 */ /* 0x000164000c1e1920 */
.L_x_82:
[----:B------:R-:W-:Y:S05]  /*3ef0*/  BSYNC B1 ;  /* 0x0000000000017941 */ /* 0x000fea0003800000 */
.L_x_81:
        /* <DEDUP_REMOVED lines=8> */
.L_x_84:
[----:B------:R-:W-:Y:S05]  /*3f80*/  BSYNC B1 ;  /* 0x0000000000017941 */ /* 0x000fea0003800000 */
.L_x_83:
        /* <DEDUP_REMOVED lines=8> */
.L_x_86:
[----:B------:R-:W-:Y:S05]  /*4010*/  BSYNC B1 ;  /* 0x0000000000017941 */ /* 0x000fea0003800000 */
.L_x_85:
[----:B0----5:R-:W-:Y:S01]  /*4020*/  FMUL R3, R25, R22 ;  /* 0x0000001619037220 */ /* 0x021fe20000400000 */
[----:B------:R-:W-:Y:S01]  /*4030*/  ISETP.GT.AND P0, PT, R2, RZ, P1 ;  /* 0x000000ff0200720c */ /* 0x000fe20000f04270 */
[----:B------:R-:W-:Y:S02]  /*4040*/  BSSY B1, `(.L_x_87) ;  /* 0x0000005000017945 */ /* 0x000fe40003800000 */
[----:B------:R-:W-:-:S05]  /*4050*/  FFMA R3, R52, R23, R3 ;  /* 0x0000001734037223 */ /* 0x000fca0000000003 */
[----:B------:R0:W-:Y:S05]  /*4060*/  @P3 STG.E desc[UR48][R4.64+0xe0], R3 ;  /* 0x0000e00304003986 */ /* 0x0001ea000c101930 */
[----:B------:R-:W-:Y:S05]  /*4070*/  @!P0 BRA `(.L_x_88) ;  /* 0x0000000000048947 */ /* 0x000fea0003800000 */
[----:B------:R0:W5:Y:S02]  /*4080*/  LDG.E.LTC128B R25, desc[UR48][R6.64+0xe4] ;  /* 0x0000e43006197981 */ /* 0x000164000c1e1920 */
.L_x_88:
[----:B------:R-:W-:Y:S05]  /*4090*/  BSYNC B1 ;  /* 0x0000000000017941 */ /* 0x000fea0003800000 */
.L_x_87:
[----:B-----5:R-:W-:Y:S01]  /*40a0*/  FMUL R12, R25, R22 ;  /* 0x00000016190c7220 */ /* 0x020fe20000400000 */
[----:B------:R-:W-:Y:S01]  /*40b0*/  ISETP.GT.AND P2, PT, R2, 0x8, P2 ;  /* 0x000000080200780c */ /* 0x000fe20001744270 */
[----:B------:R-:W-:Y:S02]  /*40c0*/  BSSY B1, `(.L_x_89) ;  /* 0x0000005000017945 */ /* 0x000fe40003800000 */
[----:B------:R-:W-:-:S05]  /*40d0*/  FFMA R53, R53, R23, R12 ;  /* 0x0000001735357223 */ /* 0x000fca000000000c */
[----:B------:R0:W-:Y:S05]  /*40e0*/  @P0 STG.E desc[UR48][R4.64+0xe4], R53 ;  /* 0x0000e43504000986 */ /* 0x0001ea000c101930 */
[----:B------:R-:W-:Y:S05]  /*40f0*/  @!P2 BRA `(.L_x_90) ;  /* 0x000000000004a947 */ /* 0x000fea0003800000 */
[----:B------:R0:W5:Y:S02]  /*4100*/  LDG.E.LTC128B R25, desc[UR48][R8.64+0xe0] ;  /* 0x0000e03008197981 */ /* 0x000164000c1e1920 */
.L_x_90:
[----:B------:R-:W-:Y:S05]  /*4110*/  BSYNC B1 ;  /* 0x0000000000017941 */ /* 0x000fea0003800000 */
.L_x_89:
        /* <DEDUP_REMOVED lines=8> */
.L_x_92:
[----:B------:R-:W-:Y:S05]  /*41a0*/  BSYNC B1 ;  /* 0x0000000000017941 */ /* 0x000fea0003800000 */
.L_x_91:
        /* <DEDUP_REMOVED lines=8> */
.L_x_94:
[----:B------:R-:W-:Y:S05]  /*4230*/  BSYNC B1 ;  /* 0x0000000000017941 */ /* 0x000fea0003800000 */
.L_x_93:
[----:B0----5:R-:W-:Y:S01]  /*4240*/  FMUL R3, R25, R22 ;  /* 0x0000001619037220 */ /* 0x021fe20000400000 */
[----:B------:R-:W-:Y:S01]  /*4250*/  ISETP.GT.AND P1, PT, R2, RZ, P2 ;  /* 0x000000ff0200720c */ /* 0x000fe20001724270 */
[----:B------:R-:W-:Y:S02]  /*4260*/  BSSY B1, `(.L_x_95) ;  /* 0x0000005000017945 */ /* 0x000fe40003800000 */
[----:B------:R-:W-:-:S05]  /*4270*/  FFMA R3, R56, R23, R3 ;  /* 0x0000001738037223 */ /* 0x000fca0000000003 */
[----:B------:R0:W-:Y:S05]  /*4280*/  @P3 STG.E desc[UR48][R4.64+0x100], R3 ;  /* 0x0001000304003986 */ /* 0x0001ea000c101930 */
[----:B------:R-:W-:Y:S05]  /*4290*/  @!P1 BRA `(.L_x_96) ;  /* 0x0000000000049947 */ /* 0x000fea0003800000 */
[----:B------:R0:W5:Y:S02]  /*42a0*/  LDG.E.LTC128B R25, desc[UR48][R6.64+0x104] ;  /* 0x0001043006197981 */ /* 0x000164000c1e1920 */
.L_x_96:
[----:B------:R-:W-:Y:S05]  /*42b0*/  BSYNC B1 ;  /* 0x0000000000017941 */ /* 0x000fea0003800000 */
.L_x_95:
[----:B-----5:R-:W-:Y:S01]  /*42c0*/  FMUL R12, R25, R22 ;  /* 0x00000016190c7220 */ /* 0x020fe20000400000 */
[----:B------:R-:W-:Y:S01]  /*42d0*/  ISETP.GT.AND P0, PT, R2, 0x8, P0 ;  /* 0x000000080200780c */ /* 0x000fe20000704270 */
[----:B------:R-:W-:Y:S02]  /*42e0*/  BSSY B1, `(.L_x_97) ;  /* 0x0000005000017945 */ /* 0x000fe40003800000 */
[----:B------:R-:W-:-:S05]  /*42f0*/  FFMA R57, R57, R23, R12 ;  /* 0x0000001739397223 */ /* 0x000fca000000000c */
[----:B------:R0:W-:Y:S05]  /*4300*/  @P1 STG.E desc[UR48][R4.64+0x104], R57 ;  /* 0x0001043904001986 */ /* 0x0001ea000c101930 */
[----:B------:R-:W-:Y:S05]  /*4310*/  @!P0 BRA `(.L_x_98) ;  /* 0x0000000000048947 */ /* 0x000fea0003800000 */
[----:B------:R0:W5:Y:S02]  /*4320*/  LDG.E.LTC128B R25, desc[UR48][R8.64+0x100] ;  /* 0x0001003008197981 */ /* 0x000164000c1e1920 */
.L_x_98:
[----:B------:R-:W-:Y:S05]  /*4330*/  BSYNC B1 ;  /* 0x0000000000017941 */ /* 0x000fea0003800000 */
.L_x_97:
        /* <DEDUP_REMOVED lines=8> */
.L_x_100:
[----:B------:R-:W-:Y:S05]  /*43c0*/  BSYNC B1 ;  /* 0x0000000000017941 */ /* 0x000fea0003800000 */
.L_x_99:
        /* <DEDUP_REMOVED lines=8> */
.L_x_102:
[----:B------:R-:W-:Y:S05]  /*4450*/  BSYNC B1 ;  /* 0x0000000000017941 */ /* 0x000fea0003800000 */
.L_x_101:
[----:B0----5:R-:W-:Y:S01]  /*4460*/  FMUL R3, R25, R22 ;  /* 0x0000001619037220 */ /* 0x021fe20000400000 */
[----:B------:R-:W-:Y:S01]  /*4470*/  ISETP.GT.AND P2, PT, R2, RZ, P0 ;  /* 0x000000ff0200720c */ /* 0x000fe20000744270 */
[----:B------:R-:W-:Y:S02]  /*4480*/  BSSY B1, `(.L_x_103) ;  /* 0x0000005000017945 */ /* 0x000fe40003800000 */
[----:B------:R-:W-:-:S05]  /*4490*/  FFMA R3, R60, R23, R3 ;  /* 0x000000173c037223 */ /* 0x000fca0000000003 */
[----:B------:R0:W-:Y:S05]  /*44a0*/  @P3 STG.E desc[UR48][R4.64+0x120], R3 ;  /* 0x0001200304003986 */ /* 0x0001ea000c101930 */
[----:B------:R-:W-:Y:S05]  /*44b0*/  @!P2 BRA `(.L_x_104) ;  /* 0x000000000004a947 */ /* 0x000fea0003800000 */
[----:B------:R0:W5:Y:S02]  /*44c0*/  LDG.E.LTC128B R25, desc[UR48][R6.64+0x124] ;  /* 0x0001243006197981 */ /* 0x000164000c1e1920 */
.L_x_104:
[----:B------:R-:W-:Y:S05]  /*44d0*/  BSYNC B1 ;  /* 0x0000000000017941 */ /* 0x000fea0003800000 */
.L_x_103:
[----:B-----5:R-:W-:Y:S01]  /*44e0*/  FMUL R12, R25, R22 ;  /* 0x00000016190c7220 */ /* 0x020fe20000400000 */
[----:B------:R-:W-:Y:S01]  /*44f0*/  ISETP.GT.AND P1, PT, R2, 0x8, P1 ;  /* 0x000000080200780c */ /* 0x000fe20000f24270 */
[----:B------:R-:W-:Y:S02]  /*4500*/  BSSY B1, `(.L_x_105) ;  /* 0x0000005000017945 */ /* 0x000fe40003800000 */
[----:B------:R-:W-:-:S05]  /*4510*/  FFMA R61, R61, R23, R12 ;  /* 0x000000173d3d7223 */ /* 0x000fca000000000c */
[----:B------:R0:W-:Y:S05]  /*4520*/  @P2 STG.E desc[UR48][R4.64+0x124], R61 ;  /* 0x0001243d04002986 */ /* 0x0001ea000c101930 */
[----:B------:R-:W-:Y:S05]  /*4530*/  @!P1 BRA `(.L_x_106) ;  /* 0x0000000000049947 */ /* 0x000fea0003800000 */
[----:B------:R0:W5:Y:S02]  /*4540*/  LDG.E.LTC128B R25, desc[UR48][R8.64+0x120] ;  /* 0x0001203008197981 */ /* 0x000164000c1e1920 */
.L_x_106:
[----:B------:R-:W-:Y:S05]  /*4550*/  BSYNC B1 ;  /* 0x0000000000017941 */ /* 0x000fea0003800000 */
.L_x_105:
        /* <DEDUP_REMOVED lines=8> */
.L_x_108:
[----:B------:R-:W-:Y:S05]  /*45e0*/  BSYNC B1 ;  /* 0x0000000000017941 */ /* 0x000fea0003800000 */
.L_x_107:
        /* <DEDUP_REMOVED lines=8> */
.L_x_110:
[----:B------:R-:W-:Y:S05]  /*4670*/  BSYNC B1 ;  /* 0x0000000000017941 */ /* 0x000fea0003800000 */
.L_x_109:
[----:B0----5:R-:W-:Y:S01]  /*4680*/  FMUL R3, R25, R22 ;  /* 0x0000001619037220 */ /* 0x021fe20000400000 */
[----:B------:R-:W-:Y:S01]  /*4690*/  ISETP.GT.AND P0, PT, R2, RZ, P1 ;  /* 0x000000ff0200720c */ /* 0x000fe20000f04270 */
[----:B------:R-:W-:Y:S02]  /*46a0*/  BSSY B1, `(.L_x_111) ;  /* 0x0000005000017945 */ /* 0x000fe40003800000 */
[----:B------:R-:W-:-:S05]  /*46b0*/  FFMA R3, R64, R23, R3 ;  /* 0x0000001740037223 */ /* 0x000fca0000000003 */
[----:B------:R0:W-:Y:S05]  /*46c0*/  @P3 STG.E desc[UR48][R4.64+0x140], R3 ;  /* 0x0001400304003986 */ /* 0x0001ea000c101930 */
[----:B------:R-:W-:Y:S05]  /*46d0*/  @!P0 BRA `(.L_x_112) ;  /* 0x0000000000048947 */ /* 0x000fea0003800000 */
[----:B------:R0:W5:Y:S02]  /*46e0*/  LDG.E.LTC128B R25, desc[UR48][R6.64+0x144] ;  /* 0x0001443006197981 */ /* 0x000164000c1e1920 */
.L_x_112:
[----:B------:R-:W-:Y:S05]  /*46f0*/  BSYNC B1 ;  /* 0x0000000000017941 */ /* 0x000fea0003800000 */
.L_x_111:
[----:B-----5:R-:W-:Y:S01]  /*4700*/  FMUL R12, R25, R22 ;  /* 0x00000016190c7220 */ /* 0x020fe20000400000 */
[----:B------:R-:W-:Y:S01]  /*4710*/  ISETP.GT.AND P2, PT, R2, 0x8, P2 ;  /* 0x000000080200780c */ /* 0x000fe20001744270 */
[----:B------:R-:W-:Y:S02]  /*4720*/  BSSY B1, `(.L_x_113) ;  /* 0x0000005000017945 */ /* 0x000fe40003800000 */
[----:B------:R-:W-:-:S05]  /*4730*/  FFMA R65, R65, R23, R12 ;  /* 0x0000001741417223 */ /* 0x000fca000000000c */
[----:B------:R0:W-:Y:S05]  /*4740*/  @P0 STG.E desc[UR48][R4.64+0x144], R65 ;  /* 0x0001444104000986 */ /* 0x0001ea000c101930 */
[----:B------:R-:W-:Y:S05]  /*4750*/  @!P2 BRA `(.L_x_114) ;  /* 0x000000000004a947 */ /* 0x000fea0003800000 */
[----:B------:R0:W5:Y:S02]  /*4760*/  LDG.E.LTC128B R25, desc[UR48][R8.64+0x140] ;  /* 0x0001403008197981 */ /* 0x000164000c1e1920 */
.L_x_114:
[----:B------:R-:W-:Y:S05]  /*4770*/  BSYNC B1 ;  /* 0x0000000000017941 */ /* 0x000fea0003800000 */
.L_x_113:
        /* <DEDUP_REMOVED lines=8> */
.L_x_116:
[----:B------:R-:W-:Y:S05]  /*4800*/  BSYNC B1 ;  /* 0x0000000000017941 */ /* 0x000fea0003800000 */
.L_x_115:
        /* <DEDUP_REMOVED lines=8> */
.L_x_118:
[----:B------:R-:W-:Y:S05]  /*4890*/  BSYNC B1 ;  /* 0x0000000000017941 */ /* 0x000fea0003800000 */
.L_x_117:
[----:B0----5:R-:W-:Y:S01]  /*48a0*/  FMUL R3, R25, R22 ;  /* 0x0000001619037220 */ /* 0x021fe20000400000 */
[----:B------:R-:W-:Y:S01]  /*48b0*/  ISETP.GT.AND P1, PT, R2, RZ, P2 ;  /* 0x000000ff0200720c */ /* 0x000fe20001724270 */
[----:B------:R-:W-:Y:S02]  /*48c0*/  BSSY B1, `(.L_x_119) ;  /* 0x0000005000017945 */ /* 0x000fe40003800000 */
[----:B------:R-:W-:-:S05]  /*48d0*/  FFMA R3, R68, R23, R3 ;  /* 0x0000001744037223 */ /* 0x000fca0000000003 */
[----:B------:R0:W-:Y:S05]  /*48e0*/  @P3 STG.E desc[UR48][R4.64+0x160], R3 ;  /* 0x0001600304003986 */ /* 0x0001ea000c101930 */
[----:B------:R-:W-:Y:S05]  /*48f0*/  @!P1 BRA `(.L_x_120) ;  /* 0x0000000000049947 */ /* 0x000fea0003800000 */
[----:B------:R0:W5:Y:S02]  /*4900*/  LDG.E.LTC128B R25, desc[UR48][R6.64+0x164] ;  /* 0x0001643006197981 */ /* 0x000164000c1e1920 */
.L_x_120:
[----:B------:R-:W-:Y:S05]  /*4910*/  BSYNC B1 ;  /* 0x0000000000017941 */ /* 0x000fea0003800000 */
.L_x_119:
[----:B-----5:R-:W-:Y:S01]  /*4920*/  FMUL R12, R25, R22 ;  /* 0x00000016190c7220 */ /* 0x020fe20000400000 */
[----:B------:R-:W-:Y:S01]  /*4930*/  ISETP.GT.AND P0, PT, R2, 0x8, P0 ;  /* 0x000000080200780c */ /* 0x000fe20000704270 */
[----:B------:R-:W-:Y:S02]  /*4940*/  BSSY B1, `(.L_x_121) ;  /* 0x0000005000017945 */ /* 0x000fe40003800000 */
[----:B------:R-:W-:-:S05]  /*4950*/  FFMA R69, R69, R23, R12 ;  /* 0x0000001745457223 */ /* 0x000fca000000000c */
[----:B------:R0:W-:Y:S05]  /*4960*/  @P1 STG.E desc[UR48][R4.64+0x164], R69 ;  /* 0x0001644504001986 */ /* 0x0001ea000c101930 */
[----:B------:R-:W-:Y:S05]  /*4970*/  @!P0 BRA `(.L_x_122) ;  /* 0x0000000000048947 */ /* 0x000fea0003800000 */
[----:B------:R0:W5:Y:S02]  /*4980*/  LDG.E.LTC128B R25, desc[UR48][R8.64+0x160] ;  /* 0x0001603008197981 */ /* 0x000164000c1e1920 */
.L_x_122:
[----:B------:R-:W-:Y:S05]  /*4990*/  BSYNC B1 ;  /* 0x0000000000017941 */ /* 0x000fea0003800000 */
.L_x_121:
        /* <DEDUP_REMOVED lines=8> */
.L_x_124:
[----:B------:R-:W-:Y:S05]  /*4a20*/  BSYNC B1 ;  /* 0x0000000000017941 */ /* 0x000fea0003800000 */
.L_x_123:
        /* <DEDUP_REMOVED lines=8> */
.L_x_126:
[----:B------:R-:W-:Y:S05]  /*4ab0*/  BSYNC B1 ;  /* 0x0000000000017941 */ /* 0x000fea0003800000 */
.L_x_125:
[----:B0----5:R-:W-:Y:S01]  /*4ac0*/  FMUL R3, R25, R22 ;  /* 0x0000001619037220 */ /* 0x021fe20000400000 */
[----:B------:R-:W-:Y:S01]  /*4ad0*/  ISETP.GT.AND P2, PT, R2, RZ, P0 ;  /* 0x000000ff0200720c */ /* 0x000fe20000744270 */
[----:B------:R-:W-:Y:S02]  /*4ae0*/  BSSY B1, `(.L_x_127) ;  /* 0x0000005000017945 */ /* 0x000fe40003800000 */
[----:B------:R-:W-:-:S05]  /*4af0*/  FFMA R3, R72, R23, R3 ;  /* 0x0000001748037223 */ /* 0x000fca0000000003 */
[----:B------:R0:W-:Y:S05]  /*4b00*/  @P3 STG.E desc[UR48][R4.64+0x180], R3 ;  /* 0x0001800304003986 */ /* 0x0001ea000c101930 */
[----:B------:R-:W-:Y:S05]  /*4b10*/  @!P2 BRA `(.L_x_128) ;  /* 0x000000000004a947 */ /* 0x000fea0003800000 */
[----:B------:R0:W5:Y:S02]  /*4b20*/  LDG.E.LTC128B R25, desc[UR48][R6.64+0x184] ;  /* 0x0001843006197981 */ /* 0x000164000c1e1920 */
.L_x_128:
[----:B------:R-:W-:Y:S05]  /*4b30*/  BSYNC B1 ;  /* 0x0000000000017941 */ /* 0x000fea0003800000 */
.L_x_127:
[----:B-----5:R-:W-:Y:S01]  /*4b40*/  FMUL R12, R25, R22 ;  /* 0x00000016190c7220 */ /* 0x020fe20000400000 */
[----:B------:R-:W-:Y:S01]  /*4b50*/  ISETP.GT.AND P1, PT, R2, 0x8, P1 ;  /* 0x000000080200780c */ /* 0x000fe20000f24270 */
[----:B------:R-:W-:Y:S02]  /*4b60*/  BSSY B1, `(.L_x_129) ;  /* 0x0000005000017945 */ /* 0x000fe40003800000 */
[----:B------:R-:W-:-:S05]  /*4b70*/  FFMA R73, R73, R23, R12 ;  /* 0x0000001749497223 */ /* 0x000fca000000000c */
[----:B------:R0:W-:Y:S05]  /*4b80*/  @P2 STG.E desc[UR48][R4.64+0x184], R73 ;  /* 0x0001844904002986 */ /* 0x0001ea000c101930 */
[----:B------:R-:W-:Y:S05]  /*4b90*/  @!P1 BRA `(.L_x_130) ;  /* 0x0000000000049947 */ /* 0x000fea0003800000 */
[----:B------:R0:W5:Y:S02]  /*4ba0*/  LDG.E.LTC128B R25, desc[UR48][R8.64+0x180] ;  /* 0x0001803008197981 */ /* 0x000164000c1e1920 */
.L_x_130:
[----:B------:R-:W-:Y:S05]  /*4bb0*/  BSYNC B1 ;  /* 0x0000000000017941 */ /* 0x000fea0003800000 */
.L_x_129:
        /* <DEDUP_REMOVED lines=8> */
.L_x_132:
[----:B------:R-:W-:Y:S05]  /*4c40*/  BSYNC B1 ;  /* 0x0000000000017941 */ /* 0x000fea0003800000 */
.L_x_131:
        /* <DEDUP_REMOVED lines=8> */
.L_x_134:
[----:B------:R-:W-:Y:S05]  /*4cd0*/  BSYNC B1 ;  /* 0x0000000000017941 */ /* 0x000fea0003800000 */
.L_x_133:
[----:B0----5:R-:W-:Y:S01]  /*4ce0*/  FMUL R3, R25, R22 ;  /* 0x0000001619037220 */ /* 0x021fe20000400000 */
[----:B------:R-:W-:Y:S01]  /*4cf0*/  ISETP.GT.AND P0, PT, R2, RZ, P1 ;  /* 0x000000ff0200720c */ /* 0x000fe20000f04270 */
[----:B------:R-:W-:Y:S02]  /*4d00*/  BSSY B1, `(.L_x_135) ;  /* 0x0000005000017945 */ /* 0x000fe40003800000 */
[----:B------:R-:W-:-:S05]  /*4d10*/  FFMA R3, R76, R23, R3 ;  /* 0x000000174c037223 */ /* 0x000fca0000000003 */
[----:B------:R0:W-:Y:S05]  /*4d20*/  @P3 STG.E desc[UR48][R4.64+0x1a0], R3 ;  /* 0x0001a00304003986 */ /* 0x0001ea000c101930 */
[----:B------:R-:W-:Y:S05]  /*4d30*/  @!P0 BRA `(.L_x_136) ;  /* 0x0000000000048947 */ /* 0x000fea0003800000 */
[----:B------:R0:W5:Y:S02]  /*4d40*/  LDG.E.LTC128B R25, desc[UR48][R6.64+0x1a4] ;  /* 0x0001a43006197981 */ /* 0x000164000c1e1920 */
.L_x_136:
[----:B------:R-:W-:Y:S05]  /*4d50*/  BSYNC B1 ;  /* 0x0000000000017941 */ /* 0x000fea0003800000 */
.L_x_135:
[----:B-----5:R-:W-:Y:S01]  /*4d60*/  FMUL R12, R25, R22 ;  /* 0x00000016190c7220 */ /* 0x020fe20000400000 */
[----:B------:R-:W-:Y:S01]  /*4d70*/  ISETP.GT.AND P2, PT, R2, 0x8, P2 ;  /* 0x000000080200780c */ /* 0x000fe20001744270 */
[----:B------:R-:W-:Y:S02]  /*4d80*/  BSSY B1, `(.L_x_137) ;  /* 0x0000005000017945 */ /* 0x000fe40003800000 */
[----:B------:R-:W-:-:S05]  /*4d90*/  FFMA R77, R77, R23, R12 ;  /* 0x000000174d4d7223 */ /* 0x000fca000000000c */
[----:B------:R0:W-:Y:S05]  /*4da0*/  @P0 STG.E desc[UR48][R4.64+0x1a4], R77 ;  /* 0x0001a44d04000986 */ /* 0x0001ea000c101930 */
[----:B------:R-:W-:Y:S05]  /*4db0*/  @!P2 BRA `(.L_x_138) ;  /* 0x000000000004a947 */ /* 0x000fea0003800000 */
[----:B------:R0:W5:Y:S02]  /*4dc0*/  LDG.E.LTC128B R25, desc[UR48][R8.64+0x1a0] ;  /* 0x0001a03008197981 */ /* 0x000164000c1e1920 */
.L_x_138:
[----:B------:R-:W-:Y:S05]  /*4dd0*/  BSYNC B1 ;  /* 0x0000000000017941 */ /* 0x000fea0003800000 */
.L_x_137:
        /* <DEDUP_REMOVED lines=8> */
.L_x_140:
[----:B------:R-:W-:Y:S05]  /*4e60*/  BSYNC B1 ;  /* 0x0000000000017941 */ /* 0x000fea0003800000 */
.L_x_139:
        /* <DEDUP_REMOVED lines=8> */
.L_x_142:
[----:B------:R-:W-:Y:S05]  /*4ef0*/  BSYNC B1 ;  /* 0x0000000000017941 */ /* 0x000fea0003800000 */
.L_x_141:
[----:B0----5:R-:W-:Y:S01]  /*4f00*/  FMUL R3, R25, R22 ;  /* 0x0000001619037220 */ /* 0x021fe20000400000 */
[----:B------:R-:W-:Y:S01]  /*4f10*/  ISETP.GT.AND P1, PT, R2, RZ, P2 ;  /* 0x000000ff0200720c */ /* 0x000fe20001724270 */
[----:B------:R-:W-:Y:S02]  /*4f20*/  BSSY B1, `(.L_x_143) ;  /* 0x0000005000017945 */ /* 0x000fe40003800000 */
[----:B------:R-:W-:-:S05]  /*4f30*/  FFMA R3, R80, R23, R3 ;  /* 0x0000001750037223 */ /* 0x000fca0000000003 */
[----:B------:R0:W-:Y:S05]  /*4f40*/  @P3 STG.E desc[UR48][R4.64+0x1c0], R3 ;  /* 0x0001c00304003986 */ /* 0x0001ea000c101930 */
[----:B------:R-:W-:Y:S05]  /*4f50*/  @!P1 BRA `(.L_x_144) ;  /* 0x0000000000049947 */ /* 0x000fea0003800000 */
[----:B------:R0:W5:Y:S02]  /*4f60*/  LDG.E.LTC128B R25, desc[UR48][R6.64+0x1c4] ;  /* 0x0001c43006197981 */ /* 0x000164000c1e1920 */
.L_x_144:
[----:B------:R-:W-:Y:S05]  /*4f70*/  BSYNC B1 ;  /* 0x0000000000017941 */ /* 0x000fea0003800000 */
.L_x_143:
[----:B-----5:R-:W-:Y:S01]  /*4f80*/  FMUL R12, R25, R22 ;  /* 0x00000016190c7220 */ /* 0x020fe20000400000 */
[----:B------:R-:W-:Y:S01]  /*4f90*/  ISETP.GT.AND P0, PT, R2, 0x8, P0 ;  /* 0x000000080200780c */ /* 0x000fe20000704270 */
[----:B------:R-:W-:Y:S02]  /*4fa0*/  BSSY B1, `(.L_x_145) ;  /* 0x0000005000017945 */ /* 0x000fe40003800000 */
[----:B------:R-:W-:-:S05]  /*4fb0*/  FFMA R81, R81, R23, R12 ;  /* 0x0000001751517223 */ /* 0x000fca000000000c */
[----:B------:R0:W-:Y:S05]  /*4fc0*/  @P1 STG.E desc[UR48][R4.64+0x1c4], R81 ;  /* 0x0001c45104001986 */ /* 0x0001ea000c101930 */
[----:B------:R-:W-:Y:S05]  /*4fd0*/  @!P0 BRA `(.L_x_146) ;  /* 0x0000000000048947 */ /* 0x000fea0003800000 */
[----:B------:R0:W5:Y:S02]  /*4fe0*/  LDG.E.LTC128B R25, desc[UR48][R8.64+0x1c0] ;  /* 0x0001c03008197981 */ /* 0x000164000c1e1920 */
.L_x_146:
[----:B------:R-:W-:Y:S05]  /*4ff0*/  BSYNC B1 ;  /* 0x0000000000017941 */ /* 0x000fea0003800000 */
.L_x_145:
        /* <DEDUP_REMOVED lines=8> */
.L_x_148:
[----:B------:R-:W-:Y:S05]  /*5080*/  BSYNC B1 ;  /* 0x0000000000017941 */ /* 0x000fea0003800000 */
.L_x_147:
        /* <DEDUP_REMOVED lines=8> */
.L_x_150:
[----:B------:R-:W-:Y:S05]  /*5110*/  BSYNC B1 ;  /* 0x0000000000017941 */ /* 0x000fea0003800000 */
.L_x_149:
[----:B0----5:R-:W-:Y:S01]  /*5120*/  FMUL R3, R25, R22 ;  /* 0x0000001619037220 */ /* 0x021fe20000400000 */
[----:B------:R-:W-:Y:S01]  /*5130*/  ISETP.GT.AND P2, PT, R2, RZ, P0 ;  /* 0x000000ff0200720c */ /* 0x000fe20000744270 */
[----:B------:R-:W-:Y:S02]  /*5140*/  BSSY B1, `(.L_x_151) ;  /* 0x0000005000017945 */ /* 0x000fe40003800000 */
[----:B------:R-:W-:-:S05]  /*5150*/  FFMA R3, R84, R23, R3 ;  /* 0x0000001754037223 */ /* 0x000fca0000000003 */
[----:B------:R0:W-:Y:S05]  /*5160*/  @P3 STG.E desc[UR48][R4.64+0x1e0], R3 ;  /* 0x0001e00304003986 */ /* 0x0001ea000c101930 */
[----:B------:R-:W-:Y:S05]  /*5170*/  @!P2 BRA `(.L_x_152) ;  /* 0x000000000004a947 */ /* 0x000fea0003800000 */
[----:B------:R0:W5:Y:S02]  /*5180*/  LDG.E.LTC128B R25, desc[UR48][R6.64+0x1e4] ;  /* 0x0001e43006197981 */ /* 0x000164000c1e1920 */
.L_x_152:
[----:B------:R-:W-:Y:S05]  /*5190*/  BSYNC B1 ;  /* 0x0000000000017941 */ /* 0x000fea0003800000 */
.L_x_151:
[----:B-----5:R-:W-:Y:S01]  /*51a0*/  FMUL R12, R25, R22 ;  /* 0x00000016190c7220 */ /* 0x020fe20000400000 */
[----:B------:R-:W-:Y:S01]  /*51b0*/  ISETP.GT.AND P1, PT, R2, 0x8, P1 ;  /* 0x000000080200780c */ /* 0x000fe20000f24270 */
[----:B------:R-:W-:Y:S02]  /*51c0*/  BSSY B1, `(.L_x_153) ;  /* 0x0000005000017945 */ /* 0x000fe40003800000 */
[----:B------:R-:W-:-:S05]  /*51d0*/  FFMA R85, R85, R23, R12 ;  /* 0x0000001755557223 */ /* 0x000fca000000000c */
[----:B------:R0:W-:Y:S05]  /*51e0*/  @P2 STG.E desc[UR48][R4.64+0x1e4], R85 ;  /* 0x0001e45504002986 */ /* 0x0001ea000c101930 */
[----:B------:R-:W-:Y:S05]  /*51f0*/  @!P1 BRA `(.L_x_154) ;  /* 0x0000000000049947 */ /* 0x000fea0003800000 */
[----:B------:R0:W5:Y:S02]  /*5200*/  LDG.E.LTC128B R25, desc[UR48][R8.64+0x1e0] ;  /* 0x0001e03008197981 */ /* 0x000164000c1e1920 */
.L_x_154:
[----:B------:R-:W-:Y:S05]  /*5210*/  BSYNC B1 ;  /* 0x0000000000017941 */ /* 0x000fea0003800000 */
.L_x_153:
        /* <DEDUP_REMOVED lines=8> */
.L_x_156:
[----:B------:R-:W-:Y:S05]  /*52a0*/  BSYNC B1 ;  /* 0x0000000000017941 */ /* 0x000fea0003800000 */
.L_x_155:
        /* <DEDUP_REMOVED lines=8> */
.L_x_158:
[----:B------:R-:W-:Y:S05]  /*5330*/  BSYNC B1 ;  /* 0x0000000000017941 */ /* 0x000fea0003800000 */
.L_x_157:
[----:B0----5:R-:W-:Y:S01]  /*5340*/  FMUL R3, R25, R22 ;  /* 0x0000001619037220 */ /* 0x021fe20000400000 */
[----:B------:R-:W-:Y:S01]  /*5350*/  ISETP.GT.AND P0, PT, R2, RZ, P1 ;  /* 0x000000ff0200720c */ /* 0x000fe20000f04270 */
[----:B------:R-:W-:Y:S02]  /*5360*/  BSSY B1, `(.L_x_159) ;  /* 0x0000005000017945 */ /* 0x000fe40003800000 */
[----:B------:R-:W-:-:S05]  /*5370*/  FFMA R3, R88, R23, R3 ;  /* 0x0000001758037223 */ /* 0x000fca0000000003 */
[----:B------:R0:W-:Y:S05]  /*5380*/  @P3 STG.E desc[UR48][R4.64+0x200], R3 ;  /* 0x0002000304003986 */ /* 0x0001ea000c101930 */
[----:B------:R-:W-:Y:S05]  /*5390*/  @!P0 BRA `(.L_x_160) ;  /* 0x0000000000048947 */ /* 0x000fea0003800000 */
[----:B------:R0:W5:Y:S02]  /*53a0*/  LDG.E.LTC128B R25, desc[UR48][R6.64+0x204] ;  /* 0x0002043006197981 */ /* 0x000164000c1e1920 */
.L_x_160:
[----:B------:R-:W-:Y:S05]  /*53b0*/  BSYNC B1 ;  /* 0x0000000000017941 */ /* 0x000fea0003800000 */
.L_x_159:
[----:B-----5:R-:W-:Y:S01]  /*53c0*/  FMUL R12, R25, R22 ;  /* 0x00000016190c7220 */ /* 0x020fe20000400000 */
[----:B------:R-:W-:Y:S01]  /*53d0*/  ISETP.GT.AND P2, PT, R2, 0x8, P2 ;  /* 0x000000080200780c */ /* 0x000fe20001744270 */
[----:B------:R-:W-:Y:S02]  /*53e0*/  BSSY B1, `(.L_x_161) ;  /* 0x0000005000017945 */ /* 0x000fe40003800000 */
[----:B------:R-:W-:-:S05]  /*53f0*/  FFMA R89, R89, R23, R12 ;  /* 0x0000001759597223 */ /* 0x000fca000000000c */
[----:B------:R0:W-:Y:S05]  /*5400*/  @P0 STG.E desc[UR48][R4.64+0x204], R89 ;  /* 0x0002045904000986 */ /* 0x0001ea000c101930 */
[----:B------:R-:W-:Y:S05]  /*5410*/  @!P2 BRA `(.L_x_162) ;  /* 0x000000000004a947 */ /* 0x000fea0003800000 */
[----:B------:R0:W5:Y:S02]  /*5420*/  LDG.E.LTC128B R25, desc[UR48][R8.64+0x200] ;  /* 0x0002003008197981 */ /* 0x000164000c1e1920 */
.L_x_162:
[----:B------:R-:W-:Y:S05]  /*5430*/  BSYNC B1 ;  /* 0x0000000000017941 */ /* 0x000fea0003800000 */
.L_x_161:
        /* <DEDUP_REMOVED lines=8> */
.L_x_164:
[----:B------:R-:W-:Y:S05]  /*54c0*/  BSYNC B1 ;  /* 0x0000000000017941 */ /* 0x000fea0003800000 */
.L_x_163:
        /* <DEDUP_REMOVED lines=8> */
.L_x_166:
[----:B------:R-:W-:Y:S05]  /*5550*/  BSYNC B1 ;  /* 0x0000000000017941 */ /* 0x000fea0003800000 */
.L_x_165:
[----:B0----5:R-:W-:Y:S01]  /*5560*/  FMUL R3, R25, R22 ;  /* 0x0000001619037220 */ /* 0x021fe20000400000 */
[----:B------:R-:W-:Y:S01]  /*5570*/  ISETP.GT.AND P1, PT, R2, RZ, P2 ;  /* 0x000000ff0200720c */ /* 0x000fe20001724270 */
[----:B------:R-:W-:Y:S02]  /*5580*/  BSSY B1, `(.L_x_167) ;  /* 0x0000005000017945 */ /* 0x000fe40003800000 */
[----:B------:R-:W-:-:S05]  /*5590*/  FFMA R3, R92, R23, R3 ;  /* 0x000000175c037223 */ /* 0x000fca0000000003 */
[----:B------:R0:W-:Y:S05]  /*55a0*/  @P3 STG.E desc[UR48][R4.64+0x220], R3 ;  /* 0x0002200304003986 */ /* 0x0001ea000c101930 */
[----:B------:R-:W-:Y:S05]  /*55b0*/  @!P1 BRA `(.L_x_168) ;  /* 0x0000000000049947 */ /* 0x000fea0003800000 */
[----:B------:R0:W5:Y:S02]  /*55c0*/  LDG.E.LTC128B R25, desc[UR48][R6.64+0x224] ;  /* 0x0002243006197981 */ /* 0x000164000c1e1920 */
.L_x_168:
[----:B------:R-:W-:Y:S05]  /*55d0*/  BSYNC B1 ;  /* 0x0000000000017941 */ /* 0x000fea0003800000 */
.L_x_167:
[----:B-----5:R-:W-:Y:S01]  /*55e0*/  FMUL R12, R25, R22 ;  /* 0x00000016190c7220 */ /* 0x020fe20000400000 */
[----:B------:R-:W-:Y:S01]  /*55f0*/  ISETP.GT.AND P0, PT, R2, 0x8, P0 ;  /* 0x000000080200780c */ /* 0x000fe20000704270 */
[----:B------:R-:W-:Y:S02]  /*5600*/  BSSY B1, `(.L_x_169) ;  /* 0x0000005000017945 */ /* 0x000fe40003800000 */
[----:B------:R-:W-:-:S05]  /*5610*/  FFMA R93, R93, R23, R12 ;  /* 0x000000175d5d7223 */ /* 0x000fca000000000c */
[----:B------:R0:W-:Y:S05]  /*5620*/  @P1 STG.E desc[UR48][R4.64+0x224], R93 ;  /* 0x0002245d04001986 */ /* 0x0001ea000c101930 */
[----:B------:R-:W-:Y:S05]  /*5630*/  @!P0 BRA `(.L_x_170) ;  /* 0x0000000000048947 */ /* 0x000fea0003800000 */
[----:B------:R0:W5:Y:S02]  /*5640*/  LDG.E.LTC128B R25, desc[UR48][R8.64+0x220] ;  /* 0x0002203008197981 */ /* 0x000164000c1e1920 */
.L_x_170:
[----:B------:R-:W-:Y:S05]  /*5650*/  BSYNC B1 ;  /* 0x0000000000017941 */ /* 0x000fea0003800000 */
.L_x_169:
        /* <DEDUP_REMOVED lines=8> */
.L_x_172:
[----:B------:R-:W-:Y:S05]  /*56e0*/  BSYNC B1 ;  /* 0x0000000000017941 */ /* 0x000fea0003800000 */
.L_x_171:
        /* <DEDUP_REMOVED lines=8> */
.L_x_174:
[----:B------:R-:W-:Y:S05]  /*5770*/  BSYNC B1 ;  /* 0x0000000000017941 */ /* 0x000fea0003800000 */
.L_x_173:
[----:B0----5:R-:W-:Y:S01]  /*5780*/  FMUL R3, R25, R22 ;  /* 0x0000001619037220 */ /* 0x021fe20000400000 */
[----:B------:R-:W-:Y:S01]  /*5790*/  ISETP.GT.AND P2, PT, R2, RZ, P0 ;  /* 0x000000ff0200720c */ /* 0x000fe20000744270 */
[----:B------:R-:W-:Y:S02]  /*57a0*/  BSSY B1, `(.L_x_175) ;  /* 0x0000005000017945 */ /* 0x000fe40003800000 */
[----:B------:R-:W-:-:S05]  /*57b0*/  FFMA R3, R96, R23, R3 ;  /* 0x0000001760037223 */ /* 0x000fca0000000003 */
[----:B------:R0:W-:Y:S05]  /*57c0*/  @P3 STG.E desc[UR48][R4.64+0x240], R3 ;  /* 0x0002400304003986 */ /* 0x0001ea000c101930 */
[----:B------:R-:W-:Y:S05]  /*57d0*/  @!P2 BRA `(.L_x_176) ;  /* 0x000000000004a947 */ /* 0x000fea0003800000 */
[----:B------:R0:W5:Y:S02]  /*57e0*/  LDG.E.LTC128B R25, desc[UR48][R6.64+0x244] ;  /* 0x0002443006197981 */ /* 0x000164000c1e1920 */
.L_x_176:
[----:B------:R-:W-:Y:S05]  /*57f0*/  BSYNC B1 ;  /* 0x0000000000017941 */ /* 0x000fea0003800000 */
.L_x_175:
[----:B-----5:R-:W-:Y:S01]  /*5800*/  FMUL R12, R25, R22 ;  /* 0x00000016190c7220 */ /* 0x020fe20000400000 */
[----:B------:R-:W-:Y:S01]  /*5810*/  ISETP.GT.AND P1, PT, R2, 0x8, P1 ;  /* 0x000000080200780c */ /* 0x000fe20000f24270 */
[----:B------:R-:W-:Y:S02]  /*5820*/  BSSY B1, `(.L_x_177) ;  /* 0x0000005000017945 */ /* 0x000fe40003800000 */
[----:B------:R-:W-:-:S05]  /*5830*/  FFMA R97, R97, R23, R12 ;  /* 0x0000001761617223 */ /* 0x000fca000000000c */
[----:B------:R0:W-:Y:S05]  /*5840*/  @P2 STG.E desc[UR48][R4.64+0x244], R97 ;  /* 0x0002446104002986 */ /* 0x0001ea000c101930 */
[----:B------:R-:W-:Y:S05]  /*5850*/  @!P1 BRA `(.L_x_178) ;  /* 0x0000000000049947 */ /* 0x000fea0003800000 */
[----:B------:R0:W5:Y:S02]  /*5860*/  LDG.E.LTC128B R25, desc[UR48][R8.64+0x240] ;  /* 0x0002403008197981 */ /* 0x000164000c1e1920 */
.L_x_178:
[----:B------:R-:W-:Y:S05]  /*5870*/  BSYNC B1 ;  /* 0x0000000000017941 */ /* 0x000fea0003800000 */
.L_x_177:
        /* <DEDUP_REMOVED lines=8> */
.L_x_180:
[----:B------:R-:W-:Y:S05]  /*5900*/  BSYNC B1 ;  /* 0x0000000000017941 */ /* 0x000fea0003800000 */
.L_x_179:
        /* <DEDUP_REMOVED lines=8> */
.L_x_182:
[----:B------:R-:W-:Y:S05]  /*5990*/  BSYNC B1 ;  /* 0x0000000000017941 */ /* 0x000fea0003800000 */
.L_x_181:
[----:B0----5:R-:W-:Y:S01]  /*59a0*/  FMUL R3, R25, R22 ;  /* 0x0000001619037220 */ /* 0x021fe20000400000 */
[----:B------:R-:W-:Y:S01]  /*59b0*/  ISETP.GT.AND P0, PT, R2, RZ, P1 ;  /* 0x000000ff0200720c */ /* 0x000fe20000f04270 */
[----:B------:R-:W-:Y:S02]  /*59c0*/  BSSY B1, `(.L_x_183) ;  /* 0x0000005000017945 */ /* 0x000fe40003800000 */
[----:B------:R-:W-:-:S05]  /*59d0*/  FFMA R3, R100, R23, R3 ;  /* 0x0000001764037223 */ /* 0x000fca0000000003 */
[----:B------:R0:W-:Y:S05]  /*59e0*/  @P3 STG.E desc[UR48][R4.64+0x260], R3 ;  /* 0x0002600304003986 */ /* 0x0001ea000c101930 */
[----:B------:R-:W-:Y:S05]  /*59f0*/  @!P0 BRA `(.L_x_184) ;  /* 0x0000000000048947 */ /* 0x000fea0003800000 */
[----:B------:R0:W5:Y:S02]  /*5a00*/  LDG.E.LTC128B R25, desc[UR48][R6.64+0x264] ;  /* 0x0002643006197981 */ /* 0x000164000c1e1920 */
.L_x_184:
[----:B------:R-:W-:Y:S05]  /*5a10*/  BSYNC B1 ;  /* 0x0000000000017941 */ /* 0x000fea0003800000 */
.L_x_183:
[----:B-----5:R-:W-:Y:S01]  /*5a20*/  FMUL R12, R25, R22 ;  /* 0x00000016190c7220 */ /* 0x020fe20000400000 */
[----:B------:R-:W-:Y:S01]  /*5a30*/  ISETP.GT.AND P2, PT, R2, 0x8, P2 ;  /* 0x000000080200780c */ /* 0x000fe20001744270 */
[----:B------:R-:W-:Y:S02]  /*5a40*/  BSSY B1, `(.L_x_185) ;  /* 0x0000005000017945 */ /* 0x000fe40003800000 */
[----:B------:R-:W-:-:S05]  /*5a50*/  FFMA R101, R101, R23, R12 ;  /* 0x0000001765657223 */ /* 0x000fca000000000c */
[----:B------:R0:W-:Y:S05]  /*5a60*/  @P0 STG.E desc[UR48][R4.64+0x264], R101 ;  /* 0x0002646504000986 */ /* 0x0001ea000c101930 */
[----:B------:R-:W-:Y:S05]  /*5a70*/  @!P2 BRA `(.L_x_186) ;  /* 0x000000000004a947 */ /* 0x000fea0003800000 */
[----:B------:R0:W5:Y:S02]  /*5a80*/  LDG.E.LTC128B R25, desc[UR48][R8.64+0x260] ;  /* 0x0002603008197981 */ /* 0x000164000c1e1920 */
.L_x_186:
[----:B------:R-:W-:Y:S05]  /*5a90*/  BSYNC B1 ;  /* 0x0000000000017941 */ /* 0x000fea0003800000 */
.L_x_185:
        /* <DEDUP_REMOVED lines=8> */
.L_x_188:
[----:B------:R-:W-:Y:S05]  /*5b20*/  BSYNC B1 ;  /* 0x0000000000017941 */ /* 0x000fea0003800000 */
.L_x_187:
        /* <DEDUP_REMOVED lines=8> */
.L_x_190:
[----:B------:R-:W-:Y:S05]  /*5bb0*/  BSYNC B1 ;  /* 0x0000000000017941 */ /* 0x000fea0003800000 */
.L_x_189:
[----:B0----5:R-:W-:Y:S01]  /*5bc0*/  FMUL R3, R25, R22 ;  /* 0x0000001619037220 */ /* 0x021fe20000400000 */
[----:B------:R-:W-:Y:S01]  /*5bd0*/  ISETP.GT.AND P1, PT, R2, RZ, P2 ;  /* 0x000000ff0200720c */ /* 0x000fe20001724270 */
[----:B------:R-:W-:Y:S02]  /*5be0*/  BSSY B1, `(.L_x_191) ;  /* 0x0000005000017945 */ /* 0x000fe40003800000 */
[----:B------:R-:W-:-:S05]  /*5bf0*/  FFMA R3, R104, R23, R3 ;  /* 0x0000001768037223 */ /* 0x000fca0000000003 */
[----:B------:R0:W-:Y:S05]  /*5c00*/  @P3 STG.E desc[UR48][R4.64+0x280], R3 ;  /* 0x0002800304003986 */ /* 0x0001ea000c101930 */
[----:B------:R-:W-:Y:S05]  /*5c10*/  @!P1 BRA `(.L_x_192) ;  /* 0x0000000000049947 */ /* 0x000fea0003800000 */
[----:B------:R0:W5:Y:S02]  /*5c20*/  LDG.E.LTC128B R25, desc[UR48][R6.64+0x284] ;  /* 0x0002843006197981 */ /* 0x000164000c1e1920 */
.L_x_192:
[----:B------:R-:W-:Y:S05]  /*5c30*/  BSYNC B1 ;  /* 0x0000000000017941 */ /* 0x000fea0003800000 */
.L_x_191:
[----:B-----5:R-:W-:Y:S01]  /*5c40*/  FMUL R12, R25, R22 ;  /* 0x00000016190c7220 */ /* 0x020fe20000400000 */
[----:B------:R-:W-:Y:S01]  /*5c50*/  ISETP.GT.AND P0, PT, R2, 0x8, P0 ;  /* 0x000000080200780c */ /* 0x000fe20000704270 */
[----:B------:R-:W-:Y:S02]  /*5c60*/  BSSY B1, `(.L_x_193) ;  /* 0x0000005000017945 */ /* 0x000fe40003800000 */
[----:B------:R-:W-:-:S05]  /*5c70*/  FFMA R105, R105, R23, R12 ;  /* 0x0000001769697223 */ /* 0x000fca000000000c */
[----:B------:R0:W-:Y:S05]  /*5c80*/  @P1 STG.E desc[UR48][R4.64+0x284], R105 ;  /* 0x0002846904001986 */ /* 0x0001ea000c101930 */
[----:B------:R-:W-:Y:S05]  /*5c90*/  @!P0 BRA `(.L_x_194) ;  /* 0x0000000000048947 */ /* 0x000fea0003800000 */
[----:B------:R0:W5:Y:S02]  /*5ca0*/  LDG.E.LTC128B R25, desc[UR48][R8.64+0x280] ;  /* 0x0002803008197981 */ /* 0x000164000c1e1920 */
.L_x_194:
[----:B------:R-:W-:Y:S05]  /*5cb0*/  BSYNC B1 ;  /* 0x0000000000017941 */ /* 0x000fea0003800000 */
.L_x_193:
        /* <DEDUP_REMOVED lines=8> */
.L_x_196:
[----:B------:R-:W-:Y:S05]  /*5d40*/  BSYNC B1 ;  /* 0x0000000000017941 */ /* 0x000fea0003800000 */
.L_x_195:
        /* <DEDUP_REMOVED lines=8> */
.L_x_198:
[----:B------:R-:W-:Y:S05]  /*5dd0*/  BSYNC B1 ;  /* 0x0000000000017941 */ /* 0x000fea0003800000 */
.L_x_197:
[----:B0----5:R-:W-:Y:S01]  /*5de0*/  FMUL R3, R25, R22 ;  /* 0x0000001619037220 */ /* 0x021fe20000400000 */
[----:B------:R-:W-:Y:S01]  /*5df0*/  ISETP.GT.AND P2, PT, R2, RZ, P0 ;  /* 0x000000ff0200720c */ /* 0x000fe20000744270 */
[----:B------:R-:W-:Y:S02]  /*5e00*/  BSSY B1, `(.L_x_199) ;  /* 0x0000005000017945 */ /* 0x000fe40003800000 */
[----:B------:R-:W-:-:S05]  /*5e10*/  FFMA R3, R108, R23, R3 ;  /* 0x000000176c037223 */ /* 0x000fca0000000003 */
[----:B------:R0:W-:Y:S05]  /*5e20*/  @P3 STG.E desc[UR48][R4.64+0x2a0], R3 ;  /* 0x0002a00304003986 */ /* 0x0001ea000c101930 */
[----:B------:R-:W-:Y:S05]  /*5e30*/  @!P2 BRA `(.L_x_200) ;  /* 0x000000000004a947 */ /* 0x000fea0003800000 */
[----:B------:R0:W5:Y:S02]  /*5e40*/  LDG.E.LTC128B R25, desc[UR48][R6.64+0x2a4] ;  /* 0x0002a43006197981 */ /* 0x000164000c1e1920 */
.L_x_200:
[----:B------:R-:W-:Y:S05]  /*5e50*/  BSYNC B1 ;  /* 0x0000000000017941 */ /* 0x000fea0003800000 */
.L_x_199:
[----:B-----5:R-:W-:Y:S01]  /*5e60*/  FMUL R12, R25, R22 ;  /* 0x00000016190c7220 */ /* 0x020fe20000400000 */
[----:B------:R-:W-:Y:S01]  /*5e70*/  ISETP.GT.AND P1, PT, R2, 0x8, P1 ;  /* 0x000000080200780c */ /* 0x000fe20000f24270 */
[----:B------:R-:W-:Y:S02]  /*5e80*/  BSSY B1, `(.L_x_201) ;  /* 0x0000005000017945 */ /* 0x000fe40003800000 */
[----:B------:R-:W-:-:S05]  /*5e90*/  FFMA R109, R109, R23, R12 ;  /* 0x000000176d6d7223 */ /* 0x000fca000000000c */
[----:B------:R0:W-:Y:S05]  /*5ea0*/  @P2 STG.E desc[UR48][R4.64+0x2a4], R109 ;  /* 0x0002a46d04002986 */ /* 0x0001ea000c101930 */
[----:B------:R-:W-:Y:S05]  /*5eb0*/  @!P1 BRA `(.L_x_202) ;  /* 0x0000000000049947 */ /* 0x000fea0003800000 */
[----:B------:R0:W5:Y:S02]  /*5ec0*/  LDG.E.LTC128B R25, desc[UR48][R8.64+0x2a0] ;  /* 0x0002a03008197981 */ /* 0x000164000c1e1920 */
.L_x_202:
[----:B------:R-:W-:Y:S05]  /*5ed0*/  BSYNC B1 ;  /* 0x0000000000017941 */ /* 0x000fea0003800000 */
.L_x_201:
        /* <DEDUP_REMOVED lines=8> */
.L_x_204:
[----:B------:R-:W-:Y:S05]  /*5f60*/  BSYNC B1 ;  /* 0x0000000000017941 */ /* 0x000fea0003800000 */
.L_x_203:
        /* <DEDUP_REMOVED lines=8> */
.L_x_206:
[----:B------:R-:W-:Y:S05]  /*5ff0*/  BSYNC B1 ;  /* 0x0000000000017941 */ /* 0x000fea0003800000 */
.L_x_205:
[----:B0----5:R-:W-:Y:S01]  /*6000*/  FMUL R3, R25, R22 ;  /* 0x0000001619037220 */ /* 0x021fe20000400000 */
[----:B------:R-:W-:Y:S01]  /*6010*/  ISETP.GT.AND P0, PT, R2, RZ, P1 ;  /* 0x000000ff0200720c */ /* 0x000fe20000f04270 */
[----:B------:R-:W-:Y:S02]  /*6020*/  BSSY B1, `(.L_x_207) ;  /* 0x0000005000017945 */ /* 0x000fe40003800000 */
[----:B------:R-:W-:-:S05]  /*6030*/  FFMA R3, R112, R23, R3 ;  /* 0x0000001770037223 */ /* 0x000fca0000000003 */
[----:B------:R0:W-:Y:S05]  /*6040*/  @P3 STG.E desc[UR48][R4.64+0x2c0], R3 ;  /* 0x0002c00304003986 */ /* 0x0001ea000c101930 */
[----:B------:R-:W-:Y:S05]  /*6050*/  @!P0 BRA `(.L_x_208) ;  /* 0x0000000000048947 */ /* 0x000fea0003800000 */
[----:B------:R0:W5:Y:S02]  /*6060*/  LDG.E.LTC128B R25, desc[UR48][R6.64+0x2c4] ;  /* 0x0002c43006197981 */ /* 0x000164000c1e1920 */
.L_x_208:
[----:B------:R-:W-:Y:S05]  /*6070*/  BSYNC B1 ;  /* 0x0000000000017941 */ /* 0x000fea0003800000 */
.L_x_207:
[----:B-----5:R-:W-:Y:S01]  /*6080*/  FMUL R12, R25, R22 ;  /* 0x00000016190c7220 */ /* 0x020fe20000400000 */
[----:B------:R-:W-:Y:S01]  /*6090*/  ISETP.GT.AND P2, PT, R2, 0x8, P2 ;  /* 0x000000080200780c */ /* 0x000fe20001744270 */
[----:B------:R-:W-:Y:S02]  /*60a0*/  BSSY B1, `(.L_x_209) ;  /* 0x0000005000017945 */ /* 0x000fe40003800000 */
[----:B------:R-:W-:-:S05]  /*60b0*/  FFMA R113, R113, R23, R12 ;  /* 0x0000001771717223 */ /* 0x000fca000000000c */
[----:B------:R0:W-:Y:S05]  /*60c0*/  @P0 STG.E desc[UR48][R4.64+0x2c4], R113 ;  /* 0x0002c47104000986 */ /* 0x0001ea000c101930 */
[----:B------:R-:W-:Y:S05]  /*60d0*/  @!P2 BRA `(.L_x_210) ;  /* 0x000000000004a947 */ /* 0x000fea0003800000 */
[----:B------:R0:W5:Y:S02]  /*60e0*/  LDG.E.LTC128B R25, desc[UR48][R8.64+0x2c0] ;  /* 0x0002c03008197981 */ /* 0x000164000c1e1920 */
.L_x_210:
[----:B------:R-:W-:Y:S05]  /*60f0*/  BSYNC B1 ;  /* 0x0000000000017941 */ /* 0x000fea0003800000 */
.L_x_209:
        /* <DEDUP_REMOVED lines=8> */
.L_x_212:
[----:B------:R-:W-:Y:S05]  /*6180*/  BSYNC B1 ;  /* 0x0000000000017941 */ /* 0x000fea0003800000 */
.L_x_211:
        /* <DEDUP_REMOVED lines=8> */
.L_x_214:
[----:B------:R-:W-:Y:S05]  /*6210*/  BSYNC B1 ;  /* 0x0000000000017941 */ /* 0x000fea0003800000 */
.L_x_213:
[----:B0----5:R-:W-:Y:S01]  /*6220*/  FMUL R3, R25, R22 ;  /* 0x0000001619037220 */ /* 0x021fe20000400000 */
[----:B------:R-:W-:Y:S01]  /*6230*/  ISETP.GT.AND P1, PT, R2, RZ, P2 ;  /* 0x000000ff0200720c */ /* 0x000fe20001724270 */
[----:B------:R-:W-:Y:S02]  /*6240*/  BSSY B1, `(.L_x_215) ;  /* 0x0000005000017945 */ /* 0x000fe40003800000 */
[----:B------:R-:W-:-:S05]  /*6250*/  FFMA R3, R116, R23, R3 ;  /* 0x0000001774037223 */ /* 0x000fca0000000003 */
[----:B------:R0:W-:Y:S05]  /*6260*/  @P3 STG.E desc[UR48][R4.64+0x2e0], R3 ;  /* 0x0002e00304003986 */ /* 0x0001ea000c101930 */
[----:B------:R-:W-:Y:S05]  /*6270*/  @!P1 BRA `(.L_x_216) ;  /* 0x0000000000049947 */ /* 0x000fea0003800000 */
[----:B------:R0:W5:Y:S02]  /*6280*/  LDG.E.LTC128B R25, desc[UR48][R6.64+0x2e4] ;  /* 0x0002e43006197981 */ /* 0x000164000c1e1920 */
.L_x_216:
[----:B------:R-:W-:Y:S05]  /*6290*/  BSYNC B1 ;  /* 0x0000000000017941 */ /* 0x000fea0003800000 */
.L_x_215:
[----:B-----5:R-:W-:Y:S01]  /*62a0*/  FMUL R12, R25, R22 ;  /* 0x00000016190c7220 */ /* 0x020fe20000400000 */
[----:B------:R-:W-:Y:S01]  /*62b0*/  ISETP.GT.AND P0, PT, R2, 0x8, P0 ;  /* 0x000000080200780c */ /* 0x000fe20000704270 */
[----:B------:R-:W-:Y:S02]  /*62c0*/  BSSY B1, `(.L_x_217) ;  /* 0x0000005000017945 */ /* 0x000fe40003800000 */
[----:B------:R-:W-:-:S05]  /*62d0*/  FFMA R117, R117, R23, R12 ;  /* 0x0000001775757223 */ /* 0x000fca000000000c */
[----:B------:R0:W-:Y:S05]  /*62e0*/  @P1 STG.E desc[UR48][R4.64+0x2e4], R117 ;  /* 0x0002e47504001986 */ /* 0x0001ea000c101930 */
[----:B------:R-:W-:Y:S05]  /*62f0*/  @!P0 BRA `(.L_x_218) ;  /* 0x0000000000048947 */ /* 0x000fea0003800000 */
[----:B------:R0:W5:Y:S02]  /*6300*/  LDG.E.LTC128B R25, desc[UR48][R8.64+0x2e0] ;  /* 0x0002e03008197981 */ /* 0x000164000c1e1920 */
.L_x_218:
[----:B------:R-:W-:Y:S05]  /*6310*/  BSYNC B1 ;  /* 0x0000000000017941 */ /* 0x000fea0003800000 */
.L_x_217:
        /* <DEDUP_REMOVED lines=8> */
.L_x_220:
[----:B------:R-:W-:Y:S05]  /*63a0*/  BSYNC B1 ;  /* 0x0000000000017941 */ /* 0x000fea0003800000 */
.L_x_219:
        /* <DEDUP_REMOVED lines=8> */
.L_x_222:
[----:B------:R-:W-:Y:S05]  /*6430*/  BSYNC B1 ;  /* 0x0000000000017941 */ /* 0x000fea0003800000 */
.L_x_221:
[----:B0----5:R-:W-:Y:S01]  /*6440*/  FMUL R3, R25, R22 ;  /* 0x0000001619037220 */ /* 0x021fe20000400000 */
[----:B------:R-:W-:Y:S01]  /*6450*/  ISETP.GT.AND P2, PT, R2, RZ, P0 ;  /* 0x000000ff0200720c */ /* 0x000fe20000744270 */
[----:B------:R-:W-:Y:S02]  /*6460*/  BSSY B1, `(.L_x_223) ;  /* 0x0000005000017945 */ /* 0x000fe40003800000 */
[----:B------:R-:W-:-:S05]  /*6470*/  FFMA R3, R120, R23, R3 ;  /* 0x0000001778037223 */ /* 0x000fca0000000003 */
[----:B------:R0:W-:Y:S05]  /*6480*/  @P3 STG.E desc[UR48][R4.64+0x300], R3 ;  /* 0x0003000304003986 */ /* 0x0001ea000c101930 */
[----:B------:R-:W-:Y:S05]  /*6490*/  @!P2 BRA `(.L_x_224) ;  /* 0x000000000004a947 */ /* 0x000fea0003800000 */
[----:B------:R0:W5:Y:S02]  /*64a0*/  LDG.E.LTC128B R25, desc[UR48][R6.64+0x304] ;  /* 0x0003043006197981 */ /* 0x000164000c1e1920 */
.L_x_224:
[----:B------:R-:W-:Y:S05]  /*64b0*/  BSYNC B1 ;  /* 0x0000000000017941 */ /* 0x000fea0003800000 */
.L_x_223:
[----:B-----5:R-:W-:Y:S01]  /*64c0*/  FMUL R12, R25, R22 ;  /* 0x00000016190c7220 */ /* 0x020fe20000400000 */
[----:B------:R-:W-:Y:S01]  /*64d0*/  ISETP.GT.AND P1, PT, R2, 0x8, P1 ;  /* 0x000000080200780c */ /* 0x000fe20000f24270 */
[----:B------:R-:W-:Y:S02]  /*64e0*/  BSSY B1, `(.L_x_225) ;  /* 0x0000005000017945 */ /* 0x000fe40003800000 */
[----:B------:R-:W-:-:S05]  /*64f0*/  FFMA R121, R121, R23, R12 ;  /* 0x0000001779797223 */ /* 0x000fca000000000c */
[----:B------:R0:W-:Y:S05]  /*6500*/  @P2 STG.E desc[UR48][R4.64+0x304], R121 ;  /* 0x0003047904002986 */ /* 0x0001ea000c101930 */
[----:B------:R-:W-:Y:S05]  /*6510*/  @!P1 BRA `(.L_x_226) ;  /* 0x0000000000049947 */ /* 0x000fea0003800000 */
[----:B------:R0:W5:Y:S02]  /*6520*/  LDG.E.LTC128B R25, desc[UR48][R8.64+0x300] ;  /* 0x0003003008197981 */ /* 0x000164000c1e1920 */
.L_x_226:
[----:B------:R-:W-:Y:S05]  /*6530*/  BSYNC B1 ;  /* 0x0000000000017941 */ /* 0x000fea0003800000 */
.L_x_225:
        /* <DEDUP_REMOVED lines=8> */
.L_x_228:
[----:B------:R-:W-:Y:S05]  /*65c0*/  BSYNC B1 ;  /* 0x0000000000017941 */ /* 0x000fea0003800000 */
.L_x_227:
        /* <DEDUP_REMOVED lines=8> */
.L_x_230:
[----:B------:R-:W-:Y:S05]  /*6650*/  BSYNC B1 ;  /* 0x0000000000017941 */ /* 0x000fea0003800000 */
.L_x_229:
[----:B0----5:R-:W-:Y:S01]  /*6660*/  FMUL R3, R25, R22 ;  /* 0x0000001619037220 */ /* 0x021fe20000400000 */
[----:B------:R-:W-:Y:S01]  /*6670*/  ISETP.GT.AND P0, PT, R2, RZ, P1 ;  /* 0x000000ff0200720c */ /* 0x000fe20000f04270 */
[----:B------:R-:W-:Y:S02]  /*6680*/  BSSY B1, `(.L_x_231) ;  /* 0x0000005000017945 */ /* 0x000fe40003800000 */
[----:B------:R-:W-:-:S05]  /*6690*/  FFMA R3, R124, R23, R3 ;  /* 0x000000177c037223 */ /* 0x000fca0000000003 */
[----:B------:R0:W-:Y:S05]  /*66a0*/  @P3 STG.E desc[UR48][R4.64+0x320], R3 ;  /* 0x0003200304003986 */ /* 0x0001ea000c101930 */
[----:B------:R-:W-:Y:S05]  /*66b0*/  @!P0 BRA `(.L_x_232) ;  /* 0x0000000000048947 */ /* 0x000fea0003800000 */
[----:B------:R0:W5:Y:S02]  /*66c0*/  LDG.E.LTC128B R25, desc[UR48][R6.64+0x324] ;  /* 0x0003243006197981 */ /* 0x000164000c1e1920 */
.L_x_232:
[----:B------:R-:W-:Y:S05]  /*66d0*/  BSYNC B1 ;  /* 0x0000000000017941 */ /* 0x000fea0003800000 */
.L_x_231:
[----:B-----5:R-:W-:Y:S01]  /*66e0*/  FMUL R12, R25, R22 ;  /* 0x00000016190c7220 */ /* 0x020fe20000400000 */
[----:B------:R-:W-:Y:S01]  /*66f0*/  ISETP.GT.AND P2, PT, R2, 0x8, P2 ;  /* 0x000000080200780c */ /* 0x000fe20001744270 */
[----:B------:R-:W-:Y:S02]  /*6700*/  BSSY B1, `(.L_x_233) ;  /* 0x0000005000017945 */ /* 0x000fe40003800000 */
[----:B------:R-:W-:-:S05]  /*6710*/  FFMA R125, R125, R23, R12 ;  /* 0x000000177d7d7223 */ /* 0x000fca000000000c */
[----:B------:R0:W-:Y:S05]  /*6720*/  @P0 STG.E desc[UR48][R4.64+0x324], R125 ;  /* 0x0003247d04000986 */ /* 0x0001ea000c101930 */
[----:B------:R-:W-:Y:S05]  /*6730*/  @!P2 BRA `(.L_x_234) ;  /* 0x000000000004a947 */ /* 0x000fea0003800000 */
[----:B------:R0:W5:Y:S02]  /*6740*/  LDG.E.LTC128B R25, desc[UR48][R8.64+0x320] ;  /* 0x0003203008197981 */ /* 0x000164000c1e1920 */
.L_x_234:
[----:B------:R-:W-:Y:S05]  /*6750*/  BSYNC B1 ;  /* 0x0000000000017941 */ /* 0x000fea0003800000 */
.L_x_233:
        /* <DEDUP_REMOVED lines=8> */
.L_x_236:
[----:B------:R-:W-:Y:S05]  /*67e0*/  BSYNC B1 ;  /* 0x0000000000017941 */ /* 0x000fea0003800000 */
.L_x_235:
        /* <DEDUP_REMOVED lines=8> */
.L_x_238:
[----:B------:R-:W-:Y:S05]  /*6870*/  BSYNC B1 ;  /* 0x0000000000017941 */ /* 0x000fea0003800000 */
.L_x_237:
[----:B0----5:R-:W-:Y:S01]  /*6880*/  FMUL R3, R25, R22 ;  /* 0x0000001619037220 */ /* 0x021fe20000400000 */
[----:B------:R-:W-:Y:S01]  /*6890*/  ISETP.GT.AND P1, PT, R2, RZ, P2 ;  /* 0x000000ff0200720c */ /* 0x000fe20001724270 */
[----:B------:R-:W-:Y:S02]  /*68a0*/  BSSY B1, `(.L_x_239) ;  /* 0x0000005000017945 */ /* 0x000fe40003800000 */
[----:B------:R-:W-:-:S05]  /*68b0*/  FFMA R3, R128, R23, R3 ;  /* 0x0000001780037223 */ /* 0x000fca0000000003 */
[----:B------:R0:W-:Y:S05]  /*68c0*/  @P3 STG.E desc[UR48][R4.64+0x340], R3 ;  /* 0x0003400304003986 */ /* 0x0001ea000c101930 */
[----:B------:R-:W-:Y:S05]  /*68d0*/  @!P1 BRA `(.L_x_240) ;  /* 0x0000000000049947 */ /* 0x000fea0003800000 */
[----:B------:R0:W5:Y:S02]  /*68e0*/  LDG.E.LTC128B R25, desc[UR48][R6.64+0x344] ;  /* 0x0003443006197981 */ /* 0x000164000c1e1920 */
.L_x_240:
[----:B------:R-:W-:Y:S05]  /*68f0*/  BSYNC B1 ;  /* 0x0000000000017941 */ /* 0x000fea0003800000 */
.L_x_239:
[----:B-----5:R-:W-:Y:S01]  /*6900*/  FMUL R12, R25, R22 ;  /* 0x00000016190c7220 */ /* 0x020fe20000400000 */
[----:B------:R-:W-:Y:S01]  /*6910*/  ISETP.GT.AND P0, PT, R2, 0x8, P0 ;  /* 0x000000080200780c */ /* 0x000fe20000704270 */
[----:B------:R-:W-:Y:S02]  /*6920*/  BSSY B1, `(.L_x_241) ;  /* 0x0000005000017945 */ /* 0x000fe40003800000 */
[----:B------:R-:W-:-:S05]  /*6930*/  FFMA R129, R129, R23, R12 ;  /* 0x0000001781817223 */ /* 0x000fca000000000c */
[----:B------:R0:W-:Y:S05]  /*6940*/  @P1 STG.E desc[UR48][R4.64+0x344], R129 ;  /* 0x0003448104001986 */ /* 0x0001ea000c101930 */
[----:B------:R-:W-:Y:S05]  /*6950*/  @!P0 BRA `(.L_x_242) ;  /* 0x0000000000048947 */ /* 0x000fea0003800000 */
[----:B------:R0:W5:Y:S02]  /*6960*/  LDG.E.LTC128B R25, desc[UR48][R8.64+0x340] ;  /* 0x0003403008197981 */ /* 0x000164000c1e1920 */
.L_x_242:
[----:B------:R-:W-:Y:S05]  /*6970*/  BSYNC B1 ;  /* 0x0000000000017941 */ /* 0x000fea0003800000 */
.L_x_241:
        /* <DEDUP_REMOVED lines=8> */
.L_x_244:
[----:B------:R-:W-:Y:S05]  /*6a00*/  BSYNC B1 ;  /* 0x0000000000017941 */ /* 0x000fea0003800000 */
.L_x_243:
        /* <DEDUP_REMOVED lines=8> */
.L_x_246:
[----:B------:R-:W-:Y:S05]  /*6a90*/  BSYNC B1 ;  /* 0x0000000000017941 */ /* 0x000fea0003800000 */
.L_x_245:
[----:B0----5:R-:W-:Y:S01]  /*6aa0*/  FMUL R3, R25, R22 ;  /* 0x0000001619037220 */ /* 0x021fe20000400000 */
[----:B------:R-:W-:Y:S01]  /*6ab0*/  ISETP.GT.AND P2, PT, R2, RZ, P0 ;  /* 0x000000ff0200720c */ /* 0x000fe20000744270 */
[----:B------:R-:W-:Y:S02]  /*6ac0*/  BSSY B1, `(.L_x_247) ;  /* 0x0000005000017945 */ /* 0x000fe40003800000 */
[----:B------:R-:W-:-:S05]  /*6ad0*/  FFMA R3, R132, R23, R3 ;  /* 0x0000001784037223 */ /* 0x000fca0000000003 */
[----:B------:R0:W-:Y:S05]  /*6ae0*/  @P3 STG.E desc[UR48][R4.64+0x360], R3 ;  /* 0x0003600304003986 */ /* 0x0001ea000c101930 */
[----:B------:R-:W-:Y:S05]  /*6af0*/  @!P2 BRA `(.L_x_248) ;  /* 0x000000000004a947 */ /* 0x000fea0003800000 */
[----:B------:R0:W5:Y:S02]  /*6b00*/  LDG.E.LTC128B R25, desc[UR48][R6.64+0x364] ;  /* 0x0003643006197981 */ /* 0x000164000c1e1920 */
.L_x_248:
[----:B------:R-:W-:Y:S05]  /*6b10*/  BSYNC B1 ;  /* 0x0000000000017941 */ /* 0x000fea0003800000 */
.L_x_247:
[----:B-----5:R-:W-:Y:S01]  /*6b20*/  FMUL R12, R25, R22 ;  /* 0x00000016190c7220 */ /* 0x020fe20000400000 */
[----:B------:R-:W-:Y:S01]  /*6b30*/  ISETP.GT.AND P1, PT, R2, 0x8, P1 ;  /* 0x000000080200780c */ /* 0x000fe20000f24270 */
[----:B------:R-:W-:Y:S02]  /*6b40*/  BSSY B1, `(.L_x_249) ;  /* 0x0000005000017945 */ /* 0x000fe40003800000 */
[----:B------:R-:W-:-:S05]  /*6b50*/  FFMA R133, R133, R23, R12 ;  /* 0x0000001785857223 */ /* 0x000fca000000000c */
[----:B------:R0:W-:Y:S05]  /*6b60*/  @P2 STG.E desc[UR48][R4.64+0x364], R133 ;  /* 0x0003648504002986 */ /* 0x0001ea000c101930 */
[----:B------:R-:W-:Y:S05]  /*6b70*/  @!P1 BRA `(.L_x_250) ;  /* 0x0000000000049947 */ /* 0x000fea0003800000 */
[----:B------:R0:W5:Y:S02]  /*6b80*/  LDG.E.LTC128B R25, desc[UR48][R8.64+0x360] ;  /* 0x0003603008197981 */ /* 0x000164000c1e1920 */
.L_x_250:
[----:B------:R-:W-:Y:S05]  /*6b90*/  BSYNC B1 ;  /* 0x0000000000017941 */ /* 0x000fea0003800000 */
.L_x_249:
        /* <DEDUP_REMOVED lines=8> */
.L_x_252:
[----:B------:R-:W-:Y:S05]  /*6c20*/  BSYNC B1 ;  /* 0x0000000000017941 */ /* 0x000fea0003800000 */
.L_x_251:
        /* <DEDUP_REMOVED lines=8> */
.L_x_254:
[----:B------:R-:W-:Y:S05]  /*6cb0*/  BSYNC B1 ;  /* 0x0000000000017941 */ /* 0x000fea0003800000 */
.L_x_253:
[----:B0----5:R-:W-:Y:S01]  /*6cc0*/  FMUL R3, R25, R22 ;  /* 0x0000001619037220 */ /* 0x021fe20000400000 */
[----:B------:R-:W-:Y:S01]  /*6cd0*/  ISETP.GT.AND P0, PT, R2, RZ, P1 ;  /* 0x000000ff0200720c */ /* 0x000fe20000f04270 */
[----:B------:R-:W-:Y:S02]  /*6ce0*/  BSSY B1, `(.L_x_255) ;  /* 0x0000005000017945 */ /* 0x000fe40003800000 */
[----:B------:R-:W-:-:S05]  /*6cf0*/  FFMA R3, R136, R23, R3 ;  /* 0x0000001788037223 */ /* 0x000fca0000000003 */
[----:B------:R0:W-:Y:S05]  /*6d00*/  @P3 STG.E desc[UR48][R4.64+0x380], R3 ;  /* 0x0003800304003986 */ /* 0x0001ea000c101930 */
[----:B------:R-:W-:Y:S05]  /*6d10*/  @!P0 BRA `(.L_x_256) ;  /* 0x0000000000048947 */ /* 0x000fea0003800000 */
[----:B------:R0:W5:Y:S02]  /*6d20*/  LDG.E.LTC128B R25, desc[UR48][R6.64+0x384] ;  /* 0x0003843006197981 */ /* 0x000164000c1e1920 */
.L_x_256:
[----:B------:R-:W-:Y:S05]  /*6d30*/  BSYNC B1 ;  /* 0x0000000000017941 */ /* 0x000fea0003800000 */
.L_x_255:
[----:B-----5:R-:W-:Y:S01]  /*6d40*/  FMUL R12, R25, R22 ;  /* 0x00000016190c7220 */ /* 0x020fe20000400000 */
[----:B------:R-:W-:Y:S01]  /*6d50*/  ISETP.GT.AND P2, PT, R2, 0x8, P2 ;  /* 0x000000080200780c */ /* 0x000fe20001744270 */
[----:B------:R-:W-:Y:S02]  /*6d60*/  BSSY B1, `(.L_x_257) ;  /* 0x0000005000017945 */ /* 0x000fe40003800000 */
[----:B------:R-:W-:-:S05]  /*6d70*/  FFMA R137, R137, R23, R12 ;  /* 0x0000001789897223 */ /* 0x000fca000000000c */
[----:B------:R0:W-:Y:S05]  /*6d80*/  @P0 STG.E desc[UR48][R4.64+0x384], R137 ;  /* 0x0003848904000986 */ /* 0x0001ea000c101930 */
[----:B------:R-:W-:Y:S05]  /*6d90*/  @!P2 BRA `(.L_x_258) ;  /* 0x000000000004a947 */ /* 0x000fea0003800000 */
[----:B------:R0:W5:Y:S02]  /*6da0*/  LDG.E.LTC128B R25, desc[UR48][R8.64+0x380] ;  /* 0x0003803008197981 */ /* 0x000164000c1e1920 */
.L_x_258:
[----:B------:R-:W-:Y:S05]  /*6db0*/  BSYNC B1 ;  /* 0x0000000000017941 */ /* 0x000fea0003800000 */
.L_x_257:
        /* <DEDUP_REMOVED lines=8> */
.L_x_260:
[----:B------:R-:W-:Y:S05]  /*6e40*/  BSYNC B1 ;  /* 0x0000000000017941 */ /* 0x000fea0003800000 */
.L_x_259:
        /* <DEDUP_REMOVED lines=8> */
.L_x_262:
[----:B------:R-:W-:Y:S05]  /*6ed0*/  BSYNC B1 ;  /* 0x0000000000017941 */ /* 0x000fea0003800000 */
.L_x_261:
[----:B0----5:R-:W-:Y:S01]  /*6ee0*/  FMUL R3, R25, R22 ;  /* 0x0000001619037220 */ /* 0x021fe20000400000 */
[----:B------:R-:W-:Y:S01]  /*6ef0*/  ISETP.GT.AND P1, PT, R2, RZ, P2 ;  /* 0x000000ff0200720c */ /* 0x000fe20001724270 */
[----:B------:R-:W-:Y:S02]  /*6f00*/  BSSY B1, `(.L_x_263) ;  /* 0x0000005000017945 */ /* 0x000fe40003800000 */
[----:B------:R-:W-:-:S05]  /*6f10*/  FFMA R3, R140, R23, R3 ;  /* 0x000000178c037223 */ /* 0x000fca0000000003 */
[----:B------:R0:W-:Y:S05]  /*6f20*/  @P3 STG.E desc[UR48][R4.64+0x3a0], R3 ;  /* 0x0003a00304003986 */ /* 0x0001ea000c101930 */
[----:B------:R-:W-:Y:S05]  /*6f30*/  @!P1 BRA `(.L_x_264) ;  /* 0x0000000000049947 */ /* 0x000fea0003800000 */
[----:B------:R0:W5:Y:S02]  /*6f40*/  LDG.E.LTC128B R25, desc[UR48][R6.64+0x3a4] ;  /* 0x0003a43006197981 */ /* 0x000164000c1e1920 */
.L_x_264:
[----:B------:R-:W-:Y:S05]  /*6f50*/  BSYNC B1 ;  /* 0x0000000000017941 */ /* 0x000fea0003800000 */
.L_x_263:
[----:B-----5:R-:W-:Y:S01]  /*6f60*/  FMUL R12, R25, R22 ;  /* 0x00000016190c7220 */ /* 0x020fe20000400000 */
[----:B------:R-:W-:Y:S01]  /*6f70*/  ISETP.GT.AND P0, PT, R2, 0x8, P0 ;  /* 0x000000080200780c */ /* 0x000fe20000704270 */
[----:B------:R-:W-:Y:S02]  /*6f80*/  BSSY B1, `(.L_x_265) ;  /* 0x0000005000017945 */ /* 0x000fe40003800000 */
[----:B------:R-:W-:-:S05]  /*6f90*/  FFMA R141, R141, R23, R12 ;  /* 0x000000178d8d7223 */ /* 0x000fca000000000c */
[----:B------:R0:W-:Y:S05]  /*6fa0*/  @P1 STG.E desc[UR48][R4.64+0x3a4], R141 ;  /* 0x0003a48d04001986 */ /* 0x0001ea000c101930 */
[----:B------:R-:W-:Y:S05]  /*6fb0*/  @!P0 BRA `(.L_x_266) ;  /* 0x0000000000048947 */ /* 0x000fea0003800000 */
[----:B------:R0:W5:Y:S02]  /*6fc0*/  LDG.E.LTC128B R25, desc[UR48][R8.64+0x3a0] ;  /* 0x0003a03008197981 */ /* 0x000164000c1e1920 */
.L_x_266:
[----:B------:R-:W-:Y:S05]  /*6fd0*/  BSYNC B1 ;  /* 0x0000000000017941 */ /* 0x000fea0003800000 */
.L_x_265:
        /* <DEDUP_REMOVED lines=8> */
.L_x_268:
[----:B------:R-:W-:Y:S05]  /*7060*/  BSYNC B1 ;  /* 0x0000000000017941 */ /* 0x000fea0003800000 */
.L_x_267:
        /* <DEDUP_REMOVED lines=8> */
.L_x_270:
[----:B------:R-:W-:Y:S05]  /*70f0*/  BSYNC B1 ;  /* 0x0000000000017941 */ /* 0x000fea0003800000 */
.L_x_269:
[----:B0----5:R-:W-:Y:S01]  /*7100*/  FMUL R3, R25, R22 ;  /* 0x0000001619037220 */ /* 0x021fe20000400000 */
[----:B------:R-:W-:Y:S01]  /*7110*/  ISETP.GT.AND P2, PT, R2, RZ, P0 ;  /* 0x000000ff0200720c */ /* 0x000fe20000744270 */
[----:B------:R-:W-:Y:S02]  /*7120*/  BSSY B1, `(.L_x_271) ;  /* 0x0000005000017945 */ /* 0x000fe40003800000 */
[----:B------:R-:W-:-:S05]  /*7130*/  FFMA R3, R144, R23, R3 ;  /* 0x0000001790037223 */ /* 0x000fca0000000003 */
[----:B------:R0:W-:Y:S05]  /*7140*/  @P3 STG.E desc[UR48][R4.64+0x3c0], R3 ;  /* 0x0003c00304003986 */ /* 0x0001ea000c101930 */
[----:B------:R-:W-:Y:S05]  /*7150*/  @!P2 BRA `(.L_x_272) ;  /* 0x000000000004a947 */ /* 0x000fea0003800000 */
[----:B------:R0:W5:Y:S02]  /*7160*/  LDG.E.LTC128B R25, desc[UR48][R6.64+0x3c4] ;  /* 0x0003c43006197981 */ /* 0x000164000c1e1920 */
.L_x_272:
[----:B------:R-:W-:Y:S05]  /*7170*/  BSYNC B1 ;  /* 0x0000000000017941 */ /* 0x000fea0003800000 */
.L_x_271:
[----:B-----5:R-:W-:Y:S01]  /*7180*/  FMUL R12, R25, R22 ;  /* 0x00000016190c7220 */ /* 0x020fe20000400000 */
[----:B------:R-:W-:Y:S01]  /*7190*/  ISETP.GT.AND P1, PT, R2, 0x8, P1 ;  /* 0x000000080200780c */ /* 0x000fe20000f24270 */
[----:B------:R-:W-:Y:S02]  /*71a0*/  BSSY B1, `(.L_x_273) ;  /* 0x0000005000017945 */ /* 0x000fe40003800000 */
[----:B------:R-:W-:-:S05]  /*71b0*/  FFMA R145, R145, R23, R12 ;  /* 0x0000001791917223 */ /* 0x000fca000000000c */
[----:B------:R0:W-:Y:S05]  /*71c0*/  @P2 STG.E desc[UR48][R4.64+0x3c4], R145 ;  /* 0x0003c49104002986 */ /* 0x0001ea000c101930 */
[----:B------:R-:W-:Y:S05]  /*71d0*/  @!P1 BRA `(.L_x_274) ;  /* 0x0000000000049947 */ /* 0x000fea0003800000 */
[----:B------:R0:W5:Y:S02]  /*71e0*/  LDG.E.LTC128B R25, desc[UR48][R8.64+0x3c0] ;  /* 0x0003c03008197981 */ /* 0x000164000c1e1920 */
.L_x_274:
[----:B------:R-:W-:Y:S05]  /*71f0*/  BSYNC B1 ;  /* 0x0000000000017941 */ /* 0x000fea0003800000 */
.L_x_273:
        /* <DEDUP_REMOVED lines=8> */
.L_x_276:
[----:B------:R-:W-:Y:S05]  /*7280*/  BSYNC B1 ;  /* 0x0000000000017941 */ /* 0x000fea0003800000 */
.L_x_275:
        /* <DEDUP_REMOVED lines=8> */
.L_x_278:
[----:B------:R-:W-:Y:S05]  /*7310*/  BSYNC B1 ;  /* 0x0000000000017941 */ /* 0x000fea0003800000 */
.L_x_277:
[----:B0----5:R-:W-:Y:S01]  /*7320*/  FMUL R3, R25, R22 ;  /* 0x0000001619037220 */ /* 0x021fe20000400000 */
[----:B------:R-:W-:Y:S01]  /*7330*/  ISETP.GT.AND P0, PT, R2, RZ, P1 ;  /* 0x000000ff0200720c */ /* 0x000fe20000f04270 */
[----:B------:R-:W-:Y:S02]  /*7340*/  BSSY B1, `(.L_x_279) ;  /* 0x0000005000017945 */ /* 0x000fe40003800000 */
[----:B------:R-:W-:-:S05]  /*7350*/  FFMA R3, R148, R23, R3 ;  /* 0x0000001794037223 */ /* 0x000fca0000000003 */
[----:B------:R0:W-:Y:S05]  /*7360*/  @P3 STG.E desc[UR48][R4.64+0x3e0], R3 ;  /* 0x0003e00304003986 */ /* 0x0001ea000c101930 */
[----:B------:R-:W-:Y:S05]  /*7370*/  @!P0 BRA `(.L_x_280) ;  /* 0x0000000000048947 */ /* 0x000fea0003800000 */
[----:B------:R0:W5:Y:S02]  /*7380*/  LDG.E.LTC128B R25, desc[UR48][R6.64+0x3e4] ;  /* 0x0003e43006197981 */ /* 0x000164000c1e1920 */
.L_x_280:
[----:B------:R-:W-:Y:S05]  /*7390*/  BSYNC B1 ;  /* 0x0000000000017941 */ /* 0x000fea0003800000 */
.L_x_279:
[----:B-----5:R-:W-:Y:S01]  /*73a0*/  FMUL R0, R25, R22 ;  /* 0x0000001619007220 */ /* 0x020fe20000400000 */
[----:B------:R-:W-:Y:S01]  /*73b0*/  ISETP.GT.AND P2, PT, R2, 0x8, P2 ;  /* 0x000000080200780c */ /* 0x000fe20001744270 */
[----:B------:R-:W-:Y:S02]  /*73c0*/  BSSY B1, `(.L_x_281) ;  /* 0x0000005000017945 */ /* 0x000fe40003800000 */
[----:B------:R-:W-:-:S05]  /*73d0*/  FFMA R149, R149, R23, R0 ;  /* 0x0000001795957223 */ /* 0x000fca0000000000 */
[----:B------:R0:W-:Y:S05]  /*73e0*/  @P0 STG.E desc[UR48][R4.64+0x3e4], R149 ;  /* 0x0003e49504000986 */ /* 0x0001ea000c101930 */
[----:B------:R-:W-:Y:S05]  /*73f0*/  @!P2 BRA `(.L_x_282) ;  /* 0x000000000004a947 */ /* 0x000fea0003800000 */
[----:B------:R0:W5:Y:S02]  /*7400*/  LDG.E.LTC128B R25, desc[UR48][R8.64+0x3e0] ;  /* 0x0003e03008197981 */ /* 0x000164000c1e1920 */
.L_x_282:
[----:B------:R-:W-:Y:S05]  /*7410*/  BSYNC B1 ;  /* 0x0000000000017941 */ /* 0x000fea0003800000 */
.L_x_281:
[----:B0----5:R-:W-:Y:S01]  /*7420*/  FMUL R3, R25, R22 ;  /* 0x0000001619037220 */ /* 0x021fe20000400000 */
[----:B------:R-:W-:Y:S01]  /*7430*/  ISETP.GT.AND P1, PT, R2, 0x8, P1 ;  /* 0x000000080200780c */ /* 0x000fe20000f24270 */
[----:B------:R-:W-:Y:S01]  /*7440*/  @P2 IMAD.MOV.U32 R2, RZ, RZ, R10 ;  /* 0x000000ffff022224 */ /* 0x000fe200078e000a */
[----:B------:R-:W-:Y:S01]  /*7450*/  BSSY B1, `(.L_x_283) ;  /* 0x0000006000017945 */ /* 0x000fe20003800000 */
[----:B------:R-:W-:Y:S01]  /*7460*/  FFMA R5, R150, R23, R3 ;  /* 0x0000001796057223 */ /* 0x000fe20000000003 */
[----:B------:R-:W-:-:S05]  /*7470*/  @P2 IMAD.MOV.U32 R3, RZ, RZ, R11 ;  /* 0x000000ffff032224 */ /* 0x000fca00078e000b */
[----:B------:R0:W-:Y:S04]  /*7480*/  @P2 STG.E desc[UR48][R2.64+0x3e0], R5 ;  /* 0x0003e00502002986 */ /* 0x0001e8000c101930 */
[----:B------:R-:W-:Y:S05]  /*7490*/  @!P1 BRA `(.L_x_284) ;  /* 0x0000000000049947 */ /* 0x000fea0003800000 */
[----:B------:R0:W5:Y:S02]  /*74a0*/  LDG.E.LTC128B R25, desc[UR48][R8.64+0x3e4] ;  /* 0x0003e43008197981 */ /* 0x000164000c1e1920 */
.L_x_284:
[----:B------:R-:W-:Y:S05]  /*74b0*/  BSYNC B1 ;  /* 0x0000000000017941 */ /* 0x000fea0003800000 */
.L_x_283:
[----:B-----5:R-:W-:-:S04]  /*74c0*/  FMUL R0, R25, R22 ;  /* 0x0000001619007220 */ /* 0x020fc80000400000 */
[----:B------:R-:W-:Y:S01]  /*74d0*/  FFMA R151, R151, R23, R0 ;  /* 0x0000001797977223 */ /* 0x000fe20000000000 */
[----:B------:R-:W-:Y:S06]  /*74e0*/  @!P1 BRA `(.L_x_285) ;  /* 0x0000001c00409947 */ /* 0x000fec0003800000 */
[----:B------:R0:W-:Y:S01]  /*74f0*/  STG.E desc[UR48][R10.64+0x3e4], R151 ;  /* 0x0003e4970a007986 */ /* 0x0001e2000c101930 */
[----:B------:R-:W-:Y:S05]  /*7500*/  BRA `(.L_x_285) ;  /* 0x0000001c00387947 */ /* 0x000fea0003800000 */
.L_x_32:
[----:B------:R-:W-:Y:S01]  /*7510*/  ULDC.64 UR4, c[0x0][0x5c0] ;  /* 0x0001700000047ab9 */ /* 0x000fe20000000a00 */
[-C--:B------:R-:W-:Y:S01]  /*7520*/  FMUL R3, R24, R23.reuse ;  /* 0x0000001718037220 */ /* 0x080fe20000400000 */
[----:B------:R-:W-:Y:S01]  /*7530*/  LEA R4, P0, R172, UR4, 0x2 ;  /* 0x00000004ac047c11 */ /* 0x000fe2000f8010ff */
[-C--:B------:R-:W-:Y:S01]  /*7540*/  FMUL R25, R25, R23.reuse ;  /* 0x0000001719197220 */ /* 0x080fe20000400000 */
[----:B------:R-:W-:Y:S01]  /*7550*/  ISETP.GT.AND P2, PT, R0, 0x1, PT ;  /* 0x000000010000780c */ /* 0x000fe20003f44270 */
[-C--:B------:R-:W-:Y:S01]  /*7560*/  FMUL R9, R26, R23.reuse ;  /* 0x000000171a097220 */ /* 0x080fe20000400000 */
[----:B------:R-:W-:Y:S01]  /*7570*/  LEA.HI.X R5, R172, UR5, R177, 0x2, P0 ;  /* 0x00000005ac057c11 */ /* 0x000fe200080f14b1 */
[-C--:B------:R-:W-:Y:S01]  /*7580*/  FMUL R27, R27, R23.reuse ;  /* 0x000000171b1b7220 */ /* 0x080fe20000400000 */
[C---:B------:R-:W-:Y:S01]  /*7590*/  ISETP.GT.AND P4, PT, R2.reuse, RZ, P2 ;  /* 0x000000ff0200720c */ /* 0x040fe20001784270 */
[-C--:B------:R-:W-:Y:S01]  /*75a0*/  FMUL R29, R29, R23.reuse ;  /* 0x000000171d1d7220 */ /* 0x080fe20000400000 */
[----:B------:R-:W-:Y:S01]  /*75b0*/  ISETP.GT.AND P1, PT, R2, 0x8, P1 ;  /* 0x000000080200780c */ /* 0x000fe20000f24270 */
[----:B------:R0:W-:Y:S01]  /*75c0*/  @P3 STG.E desc[UR48][R4.64], R3 ;  /* 0x0000000304003986 */ /* 0x0001e2000c101930 */
[----:B------:R-:W-:Y:S01]  /*75d0*/  ISETP.GT.AND P3, PT, R0, 0x8, PT ;  /* 0x000000080000780c */ /* 0x000fe20003f64270 */
[-C--:B------:R-:W-:Y:S01]  /*75e0*/  FMUL R31, R31, R23.reuse ;  /* 0x000000171f1f7220 */ /* 0x080fe20000400000 */
[C---:B------:R-:W-:Y:S01]  /*75f0*/  SHF.L.U64.HI R11, R10.reuse, 0x5, R11 ;  /* 0x000000050a0b7819 */ /* 0x040fe2000001020b */
[-C--:B------:R-:W-:Y:S01]  /*7600*/  FMUL R33, R33, R23.reuse ;  /* 0x0000001721217220 */ /* 0x080fe20000400000 */
[----:B------:R-:W-:Y:S01]  /*7610*/  LEA R6, P6, R10, R4, 0x5 ;  /* 0x000000040a067211 */ /* 0x000fe200078c28ff */
[-C--:B------:R-:W-:Y:S01]  /*7620*/  FMUL R35, R35, R23.reuse ;  /* 0x0000001723237220 */ /* 0x080fe20000400000 */
[C---:B------:R-:W-:Y:S01]  /*7630*/  ISETP.GT.AND P2, PT, R2.reuse, 0x8, P2 ;  /* 0x000000080200780c */ /* 0x040fe20001744270 */
[-C--:B------:R-:W-:Y:S01]  /*7640*/  FMUL R37, R37, R23.reuse ;  /* 0x0000001725257220 */ /* 0x080fe20000400000 */
[----:B------:R-:W-:Y:S01]  /*7650*/  ISETP.GT.AND P5, PT, R2, RZ, P3 ;  /* 0x000000ff0200720c */ /* 0x000fe20001fa4270 */
[----:B------:R-:W-:Y:S01]  /*7660*/  IMAD.X R7, R11, 0x1, R5, P6 ;  /* 0x000000010b077824 */ /* 0x000fe200030e0605 */
[----:B------:R-:W-:Y:S01]  /*7670*/  ISETP.GT.AND P0, PT, R0, 0x9, PT ;  /* 0x000000090000780c */ /* 0x000fe20003f04270 */
[----:B------:R-:W-:Y:S01]  /*7680*/  @P4 STG.E desc[UR48][R4.64+0x4], R25 ;  /* 0x0000041904004986 */ /* 0x000fe2000c101930 */
[-C--:B0-----:R-:W-:Y:S01]  /*7690*/  FMUL R3, R28, R23.reuse ;  /* 0x000000171c037220 */ /* 0x081fe20000400000 */
[----:B------:R-:W-:Y:S01]  /*76a0*/  ISETP.GT.AND P3, PT, R2, 0x8, P3 ;  /* 0x000000080200780c */ /* 0x000fe20001f64270 */
[-C--:B------:R-:W-:Y:S01]  /*76b0*/  FMUL R11, R30, R23.reuse ;  /* 0x000000171e0b7220 */ /* 0x080fe20000400000 */
[----:B------:R0:W-:Y:S01]  /*76c0*/  @P1 STG.E desc[UR48][R6.64], R9 ;  /* 0x0000000906001986 */ /* 0x0001e2000c101930 */
[----:B------:R-:W-:Y:S01]  /*76d0*/  ISETP.GT.AND P4, PT, R2, RZ, P0 ;  /* 0x000000ff0200720c */ /* 0x000fe20000784270 */
[-C--:B------:R-:W-:Y:S01]  /*76e0*/  FMUL R39, R39, R23.reuse ;  /* 0x0000001727277220 */ /* 0x080fe20000400000 */
[----:B------:R-:W-:Y:S01]  /*76f0*/  ISETP.GT.AND P1, PT, R0, 0x10, PT ;  /* 0x000000100000780c */ /* 0x000fe20003f24270 */
[----:B------:R-:W-:Y:S01]  /*7700*/  @P2 STG.E desc[UR48][R6.64+0x4], R27 ;  /* 0x0000041b06002986 */ /* 0x000fe2000c101930 */
[----:B------:R-:W-:Y:S01]  /*7710*/  ISETP.GT.AND P0, PT, R2, 0x8, P0 ;  /* 0x000000080200780c */ /* 0x000fe20000704270 */
[-C--:B------:R-:W-:Y:S01]  /*7720*/  FMUL R41, R41, R23.reuse ;  /* 0x0000001729297220 */ /* 0x080fe20000400000 */
[----:B------:R-:W-:Y:S01]  /*7730*/  ISETP.GT.AND P2, PT, R0, 0x11, PT ;  /* 0x000000110000780c */ /* 0x000fe20003f44270 */
[----:B------:R1:W-:Y:S01]  /*7740*/  @P5 STG.E desc[UR48][R4.64+0x20], R3 ;  /* 0x0000200304005986 */ /* 0x0003e2000c101930 */
[C---:B------:R-:W-:Y:S01]  /*7750*/  ISETP.GT.AND P5, PT, R2.reuse, RZ, P1 ;  /* 0x000000ff0200720c */ /* 0x040fe20000fa4270 */
[-C--:B------:R-:W-:Y:S01]  /*7760*/  FMUL R43, R43, R23.reuse ;  /* 0x000000172b2b7220 */ /* 0x080fe20000400000 */
[----:B------:R-:W-:Y:S01]  /*7770*/  ISETP.GT.AND P1, PT, R2, 0x8, P1 ;  /* 0x000000080200780c */ /* 0x000fe20000f24270 */
[-C--:B0-----:R-:W-:Y:S01]  /*7780*/  FMUL R9, R32, R23.reuse ;  /* 0x0000001720097220 */ /* 0x081fe20000400000 */
[-C--:B------:R-:W-:Y:S01]  /*7790*/  FMUL R45, R45, R23.reuse ;  /* 0x000000172d2d7220 */ /* 0x080fe20000400000 */
[----:B------:R-:W-:Y:S01]  /*77a0*/  @P4 STG.E desc[UR48][R4.64+0x24], R29 ;  /* 0x0000241d04004986 */ /* 0x000fe2000c101930 */
[-C--:B------:R-:W-:Y:S01]  /*77b0*/  FMUL R47, R47, R23.reuse ;  /* 0x000000172f2f7220 */ /* 0x080fe20000400000 */
[-C--:B------:R-:W-:Y:S01]  /*77c0*/  FMUL R49, R49, R23.reuse ;  /* 0x0000001731317220 */ /* 0x080fe20000400000 */
[-C--:B------:R-:W-:Y:S01]  /*77d0*/  FMUL R51, R51, R23.reuse ;  /* 0x0000001733337220 */ /* 0x080fe20000400000 */
[----:B------:R0:W-:Y:S01]  /*77e0*/  @P3 STG.E desc[UR48][R6.64+0x20], R11 ;  /* 0x0000200b06003986 */ /* 0x0001e2000c101930 */
[----:B------:R-:W-:Y:S01]  /*77f0*/  ISETP.GT.AND P3, PT, R2, RZ, P2 ;  /* 0x000000ff0200720c */ /* 0x000fe20001764270 */
[-C--:B-1----:R-:W-:Y:S01]  /*7800*/  FMUL R3, R34, R23.reuse ;  /* 0x0000001722037220 */ /* 0x082fe20000400000 */
[----:B------:R-:W-:Y:S01]  /*7810*/  ISETP.GT.AND P2, PT, R2, 0x8, P2 ;  /* 0x000000080200780c */ /* 0x000fe20001744270 */
[----:B------:R-:W-:Y:S01]  /*7820*/  @P0 STG.E desc[UR48][R6.64+0x24], R31 ;  /* 0x0000241f06000986 */ /* 0x000fe2000c101930 */
[C---:B------:R-:W-:Y:S01]  /*7830*/  ISETP.GT.AND P0, PT, R0.reuse, 0x19, PT ;  /* 0x000000190000780c */ /* 0x040fe20003f04270 */
[-C--:B------:R-:W-:Y:S01]  /*7840*/  FMUL R53, R53, R23.reuse ;  /* 0x0000001735357220 */ /* 0x080fe20000400000 */
[-C--:B------:R-:W-:Y:S01]  /*7850*/  FMUL R55, R55, R23.reuse ;  /* 0x0000001737377220 */ /* 0x080fe20000400000 */
[----:B------:R1:W-:Y:S01]  /*7860*/  @P5 STG.E desc[UR48][R4.64+0x40], R9 ;  /* 0x0000400904005986 */ /* 0x0003e2000c101930 */
[----:B------:R-:W-:Y:S01]  /*7870*/  ISETP.GT.AND P5, PT, R0, 0x18, PT ;  /* 0x000000180000780c */ /* 0x000fe20003fa4270 */
[-C--:B------:R-:W-:Y:S01]  /*7880*/  FMUL R57, R57, R23.reuse ;  /* 0x0000001739397220 */ /* 0x080fe20000400000 */
[-C--:B------:R-:W-:Y:S01]  /*7890*/  FMUL R59, R59, R23.reuse ;  /* 0x000000173b3b7220 */ /* 0x080fe20000400000 */
[-C--:B0-----:R-:W-:Y:S01]  /*78a0*/  FMUL R11, R38, R23.reuse ;  /* 0x00000017260b7220 */ /* 0x081fe20000400000 */
[C---:B------:R-:W-:Y:S01]  /*78b0*/  ISETP.GT.AND P4, PT, R2.reuse, RZ, P5 ;  /* 0x000000ff0200720c */ /* 0x040fe20002f84270 */
[----:B------:R-:W-:Y:S01]  /*78c0*/  @P3 STG.E desc[UR48][R4.64+0x44], R33 ;  /* 0x0000442104003986 */ /* 0x000fe2000c101930 */
[C---:B------:R-:W-:Y:S01]  /*78d0*/  ISETP.GT.AND P3, PT, R2.reuse, RZ, P0 ;  /* 0x000000ff0200720c */ /* 0x040fe20000764270 */
[-C--:B------:R-:W-:Y:S01]  /*78e0*/  FMUL R61, R61, R23.reuse ;  /* 0x000000173d3d7220 */ /* 0x080fe20000400000 */
[----:B------:R-:W-:Y:S01]  /*78f0*/  ISETP.GT.AND P0, PT, R2, 0x8, P0 ;  /* 0x000000080200780c */ /* 0x000fe20000704270 */
[----:B------:R0:W-:Y:S01]  /*7900*/  @P1 STG.E desc[UR48][R6.64+0x40], R3 ;  /* 0x0000400306001986 */ /* 0x0001e2000c101930 */
[----:B------:R-:W-:Y:S01]  /*7910*/  ISETP.GT.AND P1, PT, R0, 0x20, PT ;  /* 0x000000200000780c */ /* 0x000fe20003f24270 */
[-C--:B-1----:R-:W-:Y:S01]  /*7920*/  FMUL R9, R36, R23.reuse ;  /* 0x0000001724097220 */ /* 0x082fe20000400000 */
[-C--:B------:R-:W-:Y:S01]  /*7930*/  FMUL R63, R63, R23.reuse ;  /* 0x000000173f3f7220 */ /* 0x080fe20000400000 */
[----:B------:R-:W-:Y:S01]  /*7940*/  @P2 STG.E desc[UR48][R6.64+0x44], R35 ;  /* 0x0000442306002986 */ /* 0x000fe2000c101930 */
[----:B------:R-:W-:Y:S01]  /*7950*/  ISETP.GT.AND P2, PT, R2, 0x8, P5 ;  /* 0x000000080200780c */ /* 0x000fe20002f44270 */
[-C--:B------:R-:W-:Y:S01]  /*7960*/  FMUL R65, R65, R23.reuse ;  /* 0x0000001741417220 */ /* 0x080fe20000400000 */
[----:B------:R-:W-:Y:S01]  /*7970*/  ISETP.GT.AND P5, PT, R0, 0x21, PT ;  /* 0x000000210000780c */ /* 0x000fe20003fa4270 */
[----:B------:R1:W-:Y:S01]  /*7980*/  @P4 STG.E desc[UR48][R4.64+0x60], R9 ;  /* 0x0000600904004986 */ /* 0x0003e2000c101930 */
[C---:B------:R-:W-:Y:S01]  /*7990*/  ISETP.GT.AND P4, PT, R2.reuse, RZ, P1 ;  /* 0x000000ff0200720c */ /* 0x040fe20000f84270 */
[-C--:B------:R-:W-:Y:S01]  /*79a0*/  FMUL R67, R67, R23.reuse ;  /* 0x0000001743437220 */ /* 0x080fe20000400000 */
[C---:B------:R-:W-:Y:S01]  /*79b0*/  ISETP.GT.AND P1, PT, R2.reuse, 0x8, P1 ;  /* 0x000000080200780c */ /* 0x040fe20000f24270 */
[----:B------:R-:W-:Y:S01]  /*79c0*/  @P3 STG.E desc[UR48][R4.64+0x64], R37 ;  /* 0x0000642504003986 */ /* 0x000fe2000c101930 */
[----:B------:R-:W-:Y:S01]  /*79d0*/  ISETP.GT.AND P3, PT, R2, RZ, P5 ;  /* 0x000000ff0200720c */ /* 0x000fe20002f64270 */
[-C--:B0-----:R-:W-:Y:S01]  /*79e0*/  FMUL R3, R40, R23.reuse ;  /* 0x0000001728037220 */ /* 0x081fe20000400000 */
[-C--:B------:R-:W-:Y:S01]  /*79f0*/  FMUL R69, R69, R23.reuse ;  /* 0x0000001745457220 */ /* 0x080fe20000400000 */
[-C--:B------:R-:W-:Y:S01]  /*7a00*/  FMUL R71, R71, R23.reuse ;  /* 0x0000001747477220 */ /* 0x080fe20000400000 */
[-C--:B------:R-:W-:Y:S01]  /*7a10*/  FMUL R73, R73, R23.reuse ;  /* 0x0000001749497220 */ /* 0x080fe20000400000 */
[----:B------:R0:W-:Y:S01]  /*7a20*/  @P2 STG.E desc[UR48][R6.64+0x60], R11 ;  /* 0x0000600b06002986 */ /* 0x0001e2000c101930 */
[----:B------:R-:W-:Y:S01]  /*7a30*/  ISETP.GT.AND P2, PT, R2, 0x8, P5 ;  /* 0x000000080200780c */ /* 0x000fe20002f44270 */
[-C--:B-1----:R-:W-:Y:S01]  /*7a40*/  FMUL R9, R42, R23.reuse ;  /* 0x000000172a097220 */ /* 0x082fe20000400000 */
[C---:B------:R-:W-:Y:S01]  /*7a50*/  ISETP.GT.AND P5, PT, R0.reuse, 0x28, PT ;  /* 0x000000280000780c */ /* 0x040fe20003fa4270 */
[----:B------:R-:W-:Y:S01]  /*7a60*/  @P0 STG.E desc[UR48][R6.64+0x64], R39 ;  /* 0x0000642706000986 */ /* 0x000fe2000c101930 */
[----:B------:R-:W-:Y:S01]  /*7a70*/  ISETP.GT.AND P0, PT, R0, 0x29, PT ;  /* 0x000000290000780c */ /* 0x000fe20003f04270 */
[-C--:B------:R-:W-:Y:S01]  /*7a80*/  FMUL R75, R75, R23.reuse ;  /* 0x000000174b4b7220 */ /* 0x080fe20000400000 */
[-C--:B------:R-:W-:Y:S01]  /*7a90*/  FMUL R77, R77, R23.reuse ;  /* 0x000000174d4d7220 */ /* 0x080fe20000400000 */
[----:B------:R1:W-:Y:S01]  /*7aa0*/  @P4 STG.E desc[UR48][R4.64+0x80], R3 ;  /* 0x0000800304004986 */ /* 0x0003e2000c101930 */
[C---:B------:R-:W-:Y:S01]  /*7ab0*/  ISETP.GT.AND P4, PT, R2.reuse, RZ, P5 ;  /* 0x000000ff0200720c */ /* 0x040fe20002f84270 */
[-C--:B------:R-:W-:Y:S01]  /*7ac0*/  FMUL R79, R79, R23.reuse ;  /* 0x000000174f4f7220 */ /* 0x080fe20000400000 */
[-C--:B------:R-:W-:Y:S01]  /*7ad0*/  FMUL R81, R81, R23.reuse ;  /* 0x0000001751517220 */ /* 0x080fe20000400000 */
[----:B------:R-:W-:Y:S01]  /*7ae0*/  @P3 STG.E desc[UR48][R4.64+0x84], R41 ;  /* 0x0000842904003986 */ /* 0x000fe2000c101930 */
[----:B------:R-:W-:Y:S01]  /*7af0*/  ISETP.GT.AND P3, PT, R2, RZ, P0 ;  /* 0x000000ff0200720c */ /* 0x000fe20000764270 */
[-C--:B0-----:R-:W-:Y:S01]  /*7b00*/  FMUL R11, R46, R23.reuse ;  /* 0x000000172e0b7220 */ /* 0x081fe20000400000 */
[----:B------:R-:W-:Y:S01]  /*7b10*/  ISETP.GT.AND P0, PT, R2, 0x8, P0 ;  /* 0x000000080200780c */ /* 0x000fe20000704270 */
[----:B------:R0:W-:Y:S01]  /*7b20*/  @P1 STG.E desc[UR48][R6.64+0x80], R9 ;  /* 0x0000800906001986 */ /* 0x0001e2000c101930 */
[----:B------:R-:W-:Y:S01]  /*7b30*/  ISETP.GT.AND P1, PT, R0, 0x30, PT ;  /* 0x000000300000780c */ /* 0x000fe20003f24270 */
[-C--:B------:R-:W-:Y:S01]  /*7b40*/  FMUL R83, R83, R23.reuse ;  /* 0x0000001753537220 */ /* 0x080fe20000400000 */
[-C--:B------:R-:W-:Y:S01]  /*7b50*/  FMUL R85, R85, R23.reuse ;  /* 0x0000001755557220 */ /* 0x080fe20000400000 */
[----:B------:R-:W-:Y:S01]  /*7b60*/  @P2 STG.E desc[UR48][R6.64+0x84], R43 ;  /* 0x0000842b06002986 */ /* 0x000fe2000c101930 */
[-C--:B-1----:R-:W-:Y:S01]  /*7b70*/  FMUL R3, R44, R23.reuse ;  /* 0x000000172c037220 */ /* 0x082fe20000400000 */
[----:B------:R-:W-:Y:S01]  /*7b80*/  ISETP.GT.AND P2, PT, R2, 0x8, P5 ;  /* 0x000000080200780c */ /* 0x000fe20002f44270 */
[-C--:B------:R-:W-:Y:S01]  /*7b90*/  FMUL R87, R87, R23.reuse ;  /* 0x0000001757577220 */ /* 0x080fe20000400000 */
[----:B------:R-:W-:Y:S01]  /*7ba0*/  ISETP.GT.AND P5, PT, R0, 0x31, PT ;  /* 0x000000310000780c */ /* 0x000fe20003fa4270 */
[-C--:B------:R-:W-:Y:S01]  /*7bb0*/  FMUL R89, R89, R23.reuse ;  /* 0x0000001759597220 */ /* 0x080fe20000400000 */
[----:B------:R1:W-:Y:S01]  /*7bc0*/  @P4 STG.E desc[UR48][R4.64+0xa0], R3 ;  /* 0x0000a00304004986 */ /* 0x0003e2000c101930 */
[----:B------:R-:W-:Y:S01]  /*7bd0*/  ISETP.GT.AND P4, PT, R2, RZ, P1 ;  /* 0x000000ff0200720c */ /* 0x000fe20000f84270 */
[-C--:B0-----:R-:W-:Y:S01]  /*7be0*/  FMUL R9, R48, R23.reuse ;  /* 0x0000001730097220 */ /* 0x081fe20000400000 */
[C---:B------:R-:W-:Y:S01]  /*7bf0*/  ISETP.GT.AND P1, PT, R2.reuse, 0x8, P1 ;  /* 0x000000080200780c */ /* 0x040fe20000f24270 */
[----:B------:R-:W-:Y:S01]  /*7c00*/  @P3 STG.E desc[UR48][R4.64+0xa4], R45 ;  /* 0x0000a42d04003986 */ /* 0x000fe2000c101930 */
[C---:B------:R-:W-:Y:S01]  /*7c10*/  ISETP.GT.AND P3, PT, R2.reuse, RZ, P5 ;  /* 0x000000ff0200720c */ /* 0x040fe20002f64270 */
[-C--:B------:R-:W-:Y:S01]  /*7c20*/  FMUL R91, R91, R23.reuse ;  /* 0x000000175b5b7220 */ /* 0x080fe20000400000 */
[-C--:B------:R-:W-:Y:S01]  /*7c30*/  FMUL R93, R93, R23.reuse ;  /* 0x000000175d5d7220 */ /* 0x080fe20000400000 */
[-C--:B------:R-:W-:Y:S01]  /*7c40*/  FMUL R95, R95, R23.reuse ;  /* 0x000000175f5f7220 */ /* 0x080fe20000400000 */
[----:B------:R0:W-:Y:S01]  /*7c50*/  @P2 STG.E desc[UR48][R6.64+0xa0], R11 ;  /* 0x0000a00b06002986 */ /* 0x0001e2000c101930 */
[----:B------:R-:W-:Y:S01]  /*7c60*/  ISETP.GT.AND P2, PT, R2, 0x8, P5 ;  /* 0x000000080200780c */ /* 0x000fe20002f44270 */
[-C--:B------:R-:W-:Y:S01]  /*7c70*/  FMUL R97, R97, R23.reuse ;  /* 0x0000001761617220 */ /* 0x080fe20000400000 */
[----:B------:R-:W-:Y:S01]  /*7c80*/  ISETP.GT.AND P5, PT, R0, 0x38, PT ;  /* 0x000000380000780c */ /* 0x000fe20003fa4270 */
[----:B------:R-:W-:Y:S01]  /*7c90*/  @P0 STG.E desc[UR48][R6.64+0xa4], R47 ;  /* 0x0000a42f06000986 */ /* 0x000fe2000c101930 */
[-C--:B-1----:R-:W-:Y:S01]  /*7ca0*/  FMUL R3, R50, R23.reuse ;  /* 0x0000001732037220 */ /* 0x082fe20000400000 */
[----:B------:R-:W-:Y:S01]  /*7cb0*/  ISETP.GT.AND P0, PT, R0, 0x39, PT ;  /* 0x000000390000780c */ /* 0x000fe20003f04270 */
        /* <DEDUP_REMOVED lines=45> */
[C---:B------:R-:W-:Y:S01]  /*7f90*/  ISETP.GT.AND P1, PT, R0.reuse, 0x50, PT ;  /* 0x000000500000780c */ /* 0x040fe20003f24270 */
[-C--:B------:R-:W-:Y:S01]  /*7fa0*/  FMUL R127, R127, R23.reuse ;  /* 0x000000177f7f7220 */ /* 0x080fe20000400000 */
[----:B------:R-:W-:Y:S01]  /*7fb0*/  ISETP.GT.AND P6, PT, R0, 0xd8, PT ;  /* 0x000000d80000780c */ /* 0x000fe20003fc4270 */
        /* <DEDUP_REMOVED lines=43> */
[----:B0-----:R-:W-:Y:S01]  /*8270*/  FMUL R3, R72, R23 ;  /* 0x0000001748037220 */ /* 0x001fe20000400000 */
[C---:B------:R-:W-:Y:S01]  /*8280*/  ISETP.GT.AND P1, PT, R2.reuse, 0x8, P1 ;  /* 0x000000080200780c */ /* 0x040fe20000f24270 */
[----:B------:R-:W-:Y:S01]  /*8290*/  @P3 STG.E desc[UR48][R4.64+0x164], R69 ;  /* 0x0001644504003986 */ /* 0x000fe2000c101930 */
[----:B------:R-:W-:-:S04]  /*82a0*/  ISETP.GT.AND P3, PT, R2, RZ, P5 ;  /* 0x000000ff0200720c */ /* 0x000fc80002f64270 */
[----:B------:R0:W-:Y:S01]  /*82b0*/  @P2 STG.E desc[UR48][R6.64+0x160], R11 ;  /* 0x0001600b06002986 */ /* 0x0001e2000c101930 */
[----:B------:R-:W-:Y:S02]  /*82c0*/  ISETP.GT.AND P2, PT, R2, 0x8, P5 ;  /* 0x000000080200780c */ /* 0x000fe40002f44270 */
[----:B------:R-:W-:Y:S01]  /*82d0*/  ISETP.GT.AND P5, PT, R0, 0x68, PT ;  /* 0x000000680000780c */ /* 0x000fe20003fa4270 */
[----:B------:R-:W-:Y:S01]  /*82e0*/  @P0 STG.E desc[UR48][R6.64+0x164], R71 ;  /* 0x0001644706000986 */ /* 0x000fe2000c101930 */
[----:B-1----:R-:W-:Y:S01]  /*82f0*/  FMUL R9, R74, R23 ;  /* 0x000000174a097220 */ /* 0x002fe20000400000 */
[----:B------:R-:W-:Y:S02]  /*8300*/  ISETP.GT.AND P0, PT, R0, 0x69, PT ;  /* 0x000000690000780c */ /* 0x000fe40003f04270 */
[----:B------:R1:W-:Y:S01]  /*8310*/  @P4 STG.E desc[UR48][R4.64+0x180], R3 ;  /* 0x0001800304004986 */ /* 0x0003e2000c101930 */
[----:B------:R-:W-:-:S03]  /*8320*/  ISETP.GT.AND P4, PT, R2, RZ, P5 ;  /* 0x000000ff0200720c */ /* 0x000fc60002f84270 */
[----:B------:R-:W-:Y:S01]  /*8330*/  @P3 STG.E desc[UR48][R4.64+0x184], R73 ;  /* 0x0001844904003986 */ /* 0x000fe2000c101930 */
[----:B------:R-:W-:Y:S01]  /*8340*/  ISETP.GT.AND P3, PT, R2, RZ, P0 ;  /* 0x000000ff0200720c */ /* 0x000fe20000764270 */
[----:B0-----:R-:W-:Y:S01]  /*8350*/  FMUL R11, R78, R23 ;  /* 0x000000174e0b7220 */ /* 0x001fe20000400000 */
[----:B------:R-:W-:Y:S01]  /*8360*/  ISETP.GT.AND P0, PT, R2, 0x8, P0 ;  /* 0x000000080200780c */ /* 0x000fe20000704270 */
[----:B------:R0:W-:Y:S01]  /*8370*/  @P1 STG.E desc[UR48][R6.64+0x180], R9 ;  /* 0x0001800906001986 */ /* 0x0001e2000c101930 */
[----:B------:R-:W-:-:S03]  /*8380*/  ISETP.GT.AND P1, PT, R0, 0x70, PT ;  /* 0x000000700000780c */ /* 0x000fc60003f24270 */
[----:B------:R-:W-:Y:S01]  /*8390*/  @P2 STG.E desc[UR48][R6.64+0x184], R75 ;  /* 0x0001844b06002986 */ /* 0x000fe2000c101930 */
[-C--:B-1----:R-:W-:Y:S01]  /*83a0*/  FMUL R3, R76, R23.reuse ;  /* 0x000000174c037220 */ /* 0x082fe20000400000 */
[----:B------:R-:W-:Y:S02]  /*83b0*/  ISETP.GT.AND P2, PT, R2, 0x8, P5 ;  /* 0x000000080200780c */ /* 0x000fe40002f44270 */
[----:B------:R-:W-:Y:S02]  /*83c0*/  ISETP.GT.AND P5, PT, R0, 0x71, PT ;  /* 0x000000710000780c */ /* 0x000fe40003fa4270 */
        /* <DEDUP_REMOVED lines=136> */
[-C--:B0-----:R-:W-:Y:S01]  /*8c50*/  FMUL R11, R126, R23.reuse ;  /* 0x000000177e0b7220 */ /* 0x081fe20000400000 */
[----:B------:R-:W-:Y:S01]  /*8c60*/  ISETP.GT.AND P0, PT, R2, 0x8, P0 ;  /* 0x000000080200780c */ /* 0x000fe20000704270 */
[----:B------:R0:W-:Y:S01]  /*8c70*/  @P1 STG.E desc[UR48][R6.64+0x300], R9 ;  /* 0x0003000906001986 */ /* 0x0001e2000c101930 */
[----:B------:R-:W-:Y:S01]  /*8c80*/  ISETP.GT.AND P1, PT, R0, 0xd0, PT ;  /* 0x000000d00000780c */ /* 0x000fe20003f24270 */
[-C--:B-1----:R-:W-:Y:S02]  /*8c90*/  FMUL R3, R124, R23.reuse ;  /* 0x000000177c037220 */ /* 0x082fe40000400000 */
[----:B------:R-:W-:Y:S01]  /*8ca0*/  @P2 STG.E desc[UR48][R6.64+0x304], R123 ;  /* 0x0003047b06002986 */ /* 0x000fe2000c101930 */
[----:B------:R-:W-:Y:S02]  /*8cb0*/  ISETP.GT.AND P2, PT, R2, 0x8, P5 ;  /* 0x000000080200780c */ /* 0x000fe40002f44270 */
[----:B------:R-:W-:Y:S01]  /*8cc0*/  ISETP.GT.AND P5, PT, R0, 0xd1, PT ;  /* 0x000000d10000780c */ /* 0x000fe20003fa4270 */
[----:B------:R1:W-:Y:S01]  /*8cd0*/  @P4 STG.E desc[UR48][R4.64+0x320], R3 ;  /* 0x0003200304004986 */ /* 0x0003e2000c101930 */
[----:B------:R-:W-:Y:S01]  /*8ce0*/  ISETP.GT.AND P4, PT, R2, RZ, P1 ;  /* 0x000000ff0200720c */ /* 0x000fe20000f84270 */
[----:B0-----:R-:W-:-:S02]  /*8cf0*/  FMUL R9, R128, R23 ;  /* 0x0000001780097220 */ /* 0x001fc40000400000 */
[----:B------:R-:W-:Y:S01]  /*8d00*/  @P3 STG.E desc[UR48][R4.64+0x324], R125 ;  /* 0x0003247d04003986 */ /* 0x000fe2000c101930 */
[C---:B------:R-:W-:Y:S02]  /*8d10*/  ISETP.GT.AND P3, PT, R2.reuse, RZ, P5 ;  /* 0x000000ff0200720c */ /* 0x040fe40002f64270 */
[----:B------:R-:W-:-:S03]  /*8d20*/  ISETP.GT.AND P1, PT, R2, 0x8, P1 ;  /* 0x000000080200780c */ /* 0x000fc60000f24270 */
[----:B------:R0:W-:Y:S01]  /*8d30*/  @P2 STG.E desc[UR48][R6.64+0x320], R11 ;  /* 0x0003200b06002986 */ /* 0x0001e2000c101930 */
[----:B------:R-:W-:Y:S01]  /*8d40*/  ISETP.GT.AND P2, PT, R2, 0x8, P5 ;  /* 0x000000080200780c */ /* 0x000fe20002f44270 */
[----:B-1----:R-:W-:Y:S02]  /*8d50*/  FMUL R3, R130, R23 ;  /* 0x0000001782037220 */ /* 0x002fe40000400000 */
[----:B------:R-:W-:Y:S01]  /*8d60*/  @P0 STG.E desc[UR48][R6.64+0x324], R127 ;  /* 0x0003247f06000986 */ /* 0x000fe2000c101930 */
[----:B------:R-:W-:-:S03]  /*8d70*/  ISETP.GT.AND P0, PT, R0, 0xd9, PT ;  /* 0x000000d90000780c */ /* 0x000fc60003f04270 */
[----:B------:R1:W-:Y:S01]  /*8d80*/  @P4 STG.E desc[UR48][R4.64+0x340], R9 ;  /* 0x0003400904004986 */ /* 0x0003e2000c101930 */
[C---:B------:R-:W-:Y:S02]  /*8d90*/  ISETP.GT.AND P4, PT, R2.reuse, RZ, P6 ;  /* 0x000000ff0200720c */ /* 0x040fe40003784270 */
[C---:B------:R-:W-:Y:S01]  /*8da0*/  ISETP.GT.AND P6, PT, R2.reuse, 0x8, P6 ;  /* 0x000000080200780c */ /* 0x040fe200037c4270 */
[----:B------:R-:W-:Y:S01]  /*8db0*/  @P3 STG.E desc[UR48][R4.64+0x344], R129 ;  /* 0x0003448104003986 */ /* 0x000fe2000c101930 */
[----:B------:R-:W-:Y:S01]  /*8dc0*/  ISETP.GT.AND P3, PT, R2, RZ, P0 ;  /* 0x000000ff0200720c */ /* 0x000fe20000764270 */
[-C--:B0-----:R-:W-:Y:S02]  /*8dd0*/  FMUL R11, R134, R23.reuse ;  /* 0x00000017860b7220 */ /* 0x081fe40000400000 */
[----:B------:R0:W-:Y:S01]  /*8de0*/  @P1 STG.E desc[UR48][R6.64+0x340], R3 ;  /* 0x0003400306001986 */ /* 0x0001e2000c101930 */
[----:B------:R-:W-:Y:S01]  /*8df0*/  ISETP.GT.AND P1, PT, R2, 0x8, P0 ;  /* 0x000000080200780c */ /* 0x000fe20000724270 */
[----:B-1----:R-:W-:-:S02]  /*8e00*/  FMUL R9, R132, R23 ;  /* 0x0000001784097220 */ /* 0x002fc40000400000 */
[----:B------:R-:W-:Y:S01]  /*8e10*/  @P2 STG.E desc[UR48][R6.64+0x344], R131 ;  /* 0x0003448306002986 */ /* 0x000fe2000c101930 */
[----:B------:R-:W-:-:S03]  /*8e20*/  ISETP.GT.AND P2, PT, R0, 0xe0, PT ;  /* 0x000000e00000780c */ /* 0x000fc60003f44270 */
[----:B------:R1:W-:Y:S01]  /*8e30*/  @P4 STG.E desc[UR48][R4.64+0x360], R9 ;  /* 0x0003600904004986 */ /* 0x0003e2000c101930 */
[----:B------:R-:W-:Y:S02]  /*8e40*/  ISETP.GT.AND P5, PT, R2, RZ, P2 ;  /* 0x000000ff0200720c */ /* 0x000fe400017a4270 */
[----:B------:R-:W-:Y:S01]  /*8e50*/  ISETP.GT.AND P4, PT, R0, 0xe1, PT ;  /* 0x000000e10000780c */ /* 0x000fe20003f84270 */
[----:B0-----:R-:W-:Y:S01]  /*8e60*/  FMUL R3, R136, R23 ;  /* 0x0000001788037220 */ /* 0x001fe20000400000 */
[----:B------:R-:W-:Y:S01]  /*8e70*/  @P3 STG.E desc[UR48][R4.64+0x364], R133 ;  /* 0x0003648504003986 */ /* 0x000fe2000c101930 */
[C---:B------:R-:W-:Y:S02]  /*8e80*/  ISETP.GT.AND P2, PT, R2.reuse, 0x8, P2 ;  /* 0x000000080200780c */ /* 0x040fe40001744270 */
[----:B------:R-:W-:Y:S01]  /*8e90*/  ISETP.GT.AND P0, PT, R2, RZ, P4 ;  /* 0x000000ff0200720c */ /* 0x000fe20002704270 */
[----:B------:R0:W-:Y:S01]  /*8ea0*/  @P6 STG.E desc[UR48][R6.64+0x360], R11 ;  /* 0x0003600b06006986 */ /* 0x0001e2000c101930 */
[----:B------:R-:W-:-:S02]  /*8eb0*/  ISETP.GT.AND P3, PT, R0, 0xe8, PT ;  /* 0x000000e80000780c */ /* 0x000fc40003f64270 */
[C---:B------:R-:W-:Y:S01]  /*8ec0*/  ISETP.GT.AND P4, PT, R2.reuse, 0x8, P4 ;  /* 0x000000080200780c */ /* 0x040fe20002784270 */
[----:B------:R-:W-:Y:S01]  /*8ed0*/  @P1 STG.E desc[UR48][R6.64+0x364], R135 ;  /* 0x0003648706001986 */ /* 0x000fe2000c101930 */
[----:B------:R-:W-:Y:S01]  /*8ee0*/  ISETP.GT.AND P1, PT, R2, RZ, P3 ;  /* 0x000000ff0200720c */ /* 0x000fe20001f24270 */
[----:B-1----:R-:W-:Y:S01]  /*8ef0*/  FMUL R9, R138, R23 ;  /* 0x000000178a097220 */ /* 0x002fe20000400000 */
[----:B------:R-:W-:Y:S01]  /*8f00*/  ISETP.GT.AND P3, PT, R2, 0x8, P3 ;  /* 0x000000080200780c */ /* 0x000fe20001f64270 */
[----:B------:R1:W-:Y:S01]  /*8f10*/  @P5 STG.E desc[UR48][R4.64+0x380], R3 ;  /* 0x0003800304005986 */ /* 0x0003e2000c101930 */
[----:B------:R-:W-:-:S03]  /*8f20*/  ISETP.GT.AND P5, PT, R0, 0xe9, PT ;  /* 0x000000e90000780c */ /* 0x000fc60003fa4270 */
        /* <DEDUP_REMOVED lines=8> */
[----:B------:R-:W-:Y:S02]  /*8fb0*/  ISETP.GT.AND P4, PT, R0, 0xf1, PT ;  /* 0x000000f10000780c */ /* 0x000fe40003f84270 */
[C---:B------:R-:W-:Y:S01]  /*8fc0*/  ISETP.GT.AND P6, PT, R2.reuse, RZ, P2 ;  /* 0x000000ff0200720c */ /* 0x040fe200017c4270 */
[----:B------:R-:W-:Y:S01]  /*8fd0*/  @P1 STG.E desc[UR48][R4.64+0x3a0], R3 ;  /* 0x0003a00304001986 */ /* 0x000fe2000c101930 */
[----:B------:R-:W-:Y:S01]  /*8fe0*/  ISETP.GT.AND P2, PT, R2, 0x8, P2 ;  /* 0x000000080200780c */ /* 0x000fe20001744270 */
[----:B0-----:R-:W-:-:S02]  /*8ff0*/  FMUL R9, R142, R23 ;  /* 0x000000178e097220 */ /* 0x001fc40000400000 */
[----:B------:R-:W-:Y:S01]  /*9000*/  @P0 STG.E desc[UR48][R4.64+0x3a4], R141 ;  /* 0x0003a48d04000986 */ /* 0x000fe2000c101930 */
[C---:B------:R-:W-:Y:S02]  /*9010*/  ISETP.GT.AND P0, PT, R0.reuse, 0xf9, PT ;  /* 0x000000f90000780c */ /* 0x040fe40003f04270 */
[----:B------:R-:W-:Y:S01]  /*9020*/  ISETP.GT.AND P1, PT, R0, 0xf8, PT ;  /* 0x000000f80000780c */ /* 0x000fe20003f24270 */
[----:B------:R0:W-:Y:S01]  /*9030*/  @P3 STG.E desc[UR48][R6.64+0x3a0], R9 ;  /* 0x0003a00906003986 */ /* 0x0001e2000c101930 */
[C---:B------:R-:W-:Y:S02]  /*9040*/  ISETP.GT.AND P3, PT, R2.reuse, RZ, P4 ;  /* 0x000000ff0200720c */ /* 0x040fe40002764270 */
[C---:B------:R-:W-:Y:S01]  /*9050*/  ISETP.GT.AND P4, PT, R2.reuse, 0x8, P4 ;  /* 0x000000080200780c */ /* 0x040fe20002784270 */
[----:B------:R-:W-:Y:S01]  /*9060*/  @P5 STG.E desc[UR48][R6.64+0x3a4], R143 ;  /* 0x0003a48f06005986 */ /* 0x000fe2000c101930 */
[C---:B------:R-:W-:Y:S02]  /*9070*/  ISETP.GT.AND P5, PT, R2.reuse, RZ, P0 ;  /* 0x000000ff0200720c */ /* 0x040fe400007a4270 */
[C---:B------:R-:W-:Y:S01]  /*9080*/  ISETP.GT.AND P0, PT, R2.reuse, 0x8, P0 ;  /* 0x000000080200780c */ /* 0x040fe20000704270 */
[----:B------:R1:W-:Y:S01]  /*9090*/  @P6 STG.E desc[UR48][R4.64+0x3c0], R11 ;  /* 0x0003c00b04006986 */ /* 0x0003e2000c101930 */
[----:B------:R-:W-:-:S02]  /*90a0*/  ISETP.GT.AND P6, PT, R2, RZ, P1 ;  /* 0x000000ff0200720c */ /* 0x000fc40000fc4270 */
[----:B------:R-:W-:Y:S01]  /*90b0*/  ISETP.GT.AND P1, PT, R2, 0x8, P1 ;  /* 0x000000080200780c */ /* 0x000fe20000f24270 */
[-C--:B0-----:R-:W-:Y:S02]  /*90c0*/  FMUL R9, R146, R23.reuse ;  /* 0x0000001792097220 */ /* 0x081fe40000400000 */
[----:B------:R-:W-:Y:S02]  /*90d0*/  @P3 IMAD.MOV.U32 R2, RZ, RZ, R4 ;  /* 0x000000ffff023224 */ /* 0x000fe400078e0004 */
[----:B------:R-:W-:Y:S02]  /*90e0*/  @P3 IMAD.MOV.U32 R3, RZ, RZ, R5 ;  /* 0x000000ffff033224 */ /* 0x000fe400078e0005 */
[----:B-1----:R-:W-:-:S03]  /*90f0*/  FMUL R11, R148, R23 ;  /* 0x00000017940b7220 */ /* 0x002fc60000400000 */
[----:B------:R0:W-:Y:S02]  /*9100*/  @P3 STG.E desc[UR48][R2.64+0x3c4], R145 ;  /* 0x0003c49102003986 */ /* 0x0001e4000c101930 */
[----:B0-----:R-:W-:Y:S02]  /*9110*/  @P2 IMAD.MOV.U32 R2, RZ, RZ, R6 ;  /* 0x000000ffff022224 */ /* 0x001fe400078e0006 */
[----:B------:R-:W-:-:S05]  /*9120*/  @P2 IMAD.MOV.U32 R3, RZ, RZ, R7 ;  /* 0x000000ffff032224 */ /* 0x000fca00078e0007 */
[----:B------:R0:W-:Y:S02]  /*9130*/  @P2 STG.E desc[UR48][R2.64+0x3c0], R9 ;  /* 0x0003c00902002986 */ /* 0x0001e4000c101930 */
[----:B0-----:R-:W-:Y:S02]  /*9140*/  @P4 IMAD.MOV.U32 R2, RZ, RZ, R6 ;  /* 0x000000ffff024224 */ /* 0x001fe400078e0006 */
[----:B------:R-:W-:-:S05]  /*9150*/  @P4 IMAD.MOV.U32 R3, RZ, RZ, R7 ;  /* 0x000000ffff034224 */ /* 0x000fca00078e0007 */
[----:B------:R0:W-:Y:S02]  /*9160*/  @P4 STG.E desc[UR48][R2.64+0x3c4], R147 ;  /* 0x0003c49302004986 */ /* 0x0001e4000c101930 */
[----:B0-----:R-:W-:Y:S02]  /*9170*/  @P6 IMAD.MOV.U32 R2, RZ, RZ, R4 ;  /* 0x000000ffff026224 */ /* 0x001fe400078e0004 */
[----:B------:R-:W-:-:S05]  /*9180*/  @P6 IMAD.MOV.U32 R3, RZ, RZ, R5 ;  /* 0x000000ffff036224 */ /* 0x000fca00078e0005 */
[----:B------:R0:W-:Y:S04]  /*9190*/  @P6 STG.E desc[UR48][R2.64+0x3e0], R11 ;  /* 0x0003e00b02006986 */ /* 0x0001e8000c101930 */
[----:B------:R1:W-:Y:S01]  /*91a0*/  @P5 STG.E desc[UR48][R4.64+0x3e4], R149 ;  /* 0x0003e49504005986 */ /* 0x0003e2000c101930 */
[----:B0-----:R-:W-:Y:S02]  /*91b0*/  @P1 IMAD.MOV.U32 R2, RZ, RZ, R6 ;  /* 0x000000ffff021224 */ /* 0x001fe400078e0006 */
[----:B------:R-:W-:-:S05]  /*91c0*/  @P1 IMAD.MOV.U32 R3, RZ, RZ, R7 ;  /* 0x000000ffff031224 */ /* 0x000fca00078e0007 */
[----:B------:R1:W-:Y:S04]  /*91d0*/  @P1 STG.E desc[UR48][R2.64+0x3e0], R13 ;  /* 0x0003e00d02001986 */ /* 0x0003e8000c101930 */
[----:B------:R1:W-:Y:S02]  /*91e0*/  @P0 STG.E desc[UR48][R6.64+0x3e4], R151 ;  /* 0x0003e49706000986 */ /* 0x0003e4000c101930 */
.L_x_285:
[----:B------:R-:W-:Y:S05]  /*91f0*/  BSYNC B0 ;  /* 0x0000000000007941 */ /* 0x000fea0003800000 */
.L_x_31:
[----:B01----:R-:W-:Y:S01]  /*9200*/  IMAD.U32 R2, RZ, RZ, UR54 ;  /* 0x00000036ff027e24 */ /* 0x003fe2000f8e00ff */
[----:B------:R-:W-:Y:S01]  /*9210*/  ULDC.64 UR4, c[0x0][0x650] ;  /* 0x0001940000047ab9 */ /* 0x000fe20000000a00 */
[----:B------:R-:W-:Y:S01]  /*9220*/  IMAD.U32 R0, RZ, RZ, UR37 ;  /* 0x00000025ff007e24 */ /* 0x000fe2000f8e00ff */
[----:B------:R0:W-:Y:S01]  /*9230*/  SYNCS.ARRIVE.TRANS64.A1T0 RZ, [R158+UR44], RZ ;  /* 0x000000ff9eff79a7 */ /* 0x0001e2000810002c */
[----:B------:R-:W-:Y:S01]  /*9240*/  IMAD.U32 R3, RZ, RZ, UR55 ;  /* 0x00000037ff037e24 */ /* 0x000fe2000f8e00ff */
[C---:B------:R-:W-:Y:S01]  /*9250*/  LEA R16, P0, R2.reuse, R16, 0x1 ;  /* 0x0000001002107211 */ /* 0x040fe200078008ff */
[----:B------:R-:W-:Y:S02]  /*9260*/  IMAD.MOV.U32 R18, RZ, RZ, -0x1 ;  /* 0xffffffffff127424 */ /* 0x000fe400078e00ff */
[----:B------:R-:W-:Y:S01]  /*9270*/  IMAD.MOV.U32 R19, RZ, RZ, -0x1 ;  /* 0xffffffffff137424 */ /* 0x000fe200078e00ff */
[----:B------:R-:W-:Y:S01]  /*9280*/  LEA.HI.X R17, R2, R17, R0, 0x1, P0 ;  /* 0x0000001102117211 */ /* 0x000fe200000f0c00 */
[----:B------:R-:W-:Y:S01]  /*9290*/  IMAD.MOV.U32 R2, RZ, RZ, -0x1 ;  /* 0xffffffffff027424 */ /* 0x000fe200078e00ff */
[----:B------:R-:W-:-:S02]  /*92a0*/  ISETP.GE.U32.AND P0, PT, R16, UR4, PT ;  /* 0x0000000410007c0c */ /* 0x000fc4000bf06070 */
[----:B------:R-:W-:Y:S02]  /*92b0*/  PRMT R0, RZ, 0x7610, R0 ;  /* 0x00007610ff007816 */ /* 0x000fe40000000000 */
[----:B------:R-:W-:-:S13]  /*92c0*/  ISETP.GE.U32.AND.EX P0, PT, R17, UR5, PT, P0 ;  /* 0x0000000511007c0c */ /* 0x000fda000bf06100 */
[----:B0-----:R-:W-:Y:S05]  /*92d0*/  @P0 BRA `(.L_x_286) ;  /* 0x00000004008c0947 */ /* 0x001fea0003800000 */
[----:B------:R-:W0:Y:S01]  /*92e0*/  S2UR UR7, SR_CTAID.X ;  /* 0x00000000000779c3 */ /* 0x000e220000002500 */
[----:B------:R-:W-:Y:S01]  /*92f0*/  ULDC.64 UR4, c[0x0][0x628] ;  /* 0x00018a0000047ab9 */ /* 0x000fe20000000a00 */
[----:B------:R-:W-:Y:S01]  /*9300*/  ULDC UR6, c[0x0][0x150] ;  /* 0x0000540000067ab9 */ /* 0x000fe20000000800 */
[----:B------:R-:W-:Y:S01]  /*9310*/  ISETP.NE.U32.AND P0, PT, RZ, UR4, PT ;  /* 0x00000004ff007c0c */ /* 0x000fe2000bf05070 */
[----:B------:R-:W-:Y:S01]  /*9320*/  ULDC UR15, c[0x0][0x630] ;  /* 0x00018c00000f7ab9 */ /* 0x000fe20000000800 */
[C---:B------:R-:W-:Y:S01]  /*9330*/  R2UR UR16, R16.reuse ;  /* 0x00000000101072ca */ /* 0x040fe200000e0000 */
[----:B------:R-:W-:Y:S01]  /*9340*/  ULDC UR18, c[0x0][0x154] ;  /* 0x0000550000127ab9 */ /* 0x000fe20000000800 */
[----:B------:R-:W-:Y:S01]  /*9350*/  ISETP.NE.AND.EX P0, PT, RZ, UR5, PT, P0 ;  /* 0x00000005ff007c0c */ /* 0x000fe2000bf05300 */
[----:B------:R-:W1:Y:S01]  /*9360*/  S2UR UR19, SR_CTAID.Y ;  /* 0x00000000001379c3 */ /* 0x000e620000002600 */
[----:B------:R-:W-:Y:S02]  /*9370*/  R2UR UR17, R17 ;  /* 0x00000000111172ca */ /* 0x000fe400000e0000 */
[----:B------:R-:W-:-:S02]  /*9380*/  R2UR UR12, R16 ;  /* 0x00000000100c72ca */ /* 0x000fc400000e0000 */
[----:B------:R-:W-:Y:S02]  /*9390*/  R2UR UR13, R17 ;  /* 0x00000000110d72ca */ /* 0x000fe400000e0000 */
[----:B0-----:R-:W-:-:S05]  /*93a0*/  I2FP.F32.U32 R0, UR7 ;  /* 0x0000000700007c45 */ /* 0x001fca0008201000 */
[----:B------:R-:W-:-:S04]  /*93b0*/  FMUL R0, R0, UR6 ;  /* 0x0000000600007c20 */ /* 0x000fc80008400000 */
[----:B------:R0:W0:Y:S01]  /*93c0*/  F2I.U32.TRUNC.NTZ R2, R0 ;  /* 0x0000000000027305 */ /* 0x000022000020f000 */
[----:B-1----:R-:W-:Y:S05]  /*93d0*/  @!P0 BRA `(.L_x_287) ;  /* 0x0000000000308947 */ /* 0x002fea0003800000 */
        /* <DEDUP_REMOVED lines=12> */
.L_x_287:
[----:B------:R-:W-:Y:S01]  /*94a0*/  USHF.R.U64 UR6, UR12, UR15, UR13 ;  /* 0x0000000f0c067299 */ /* 0x000fe2000800120d */
[----:B0-----:R-:W-:Y:S01]  /*94b0*/  I2FP.F32.U32 R0, UR19 ;  /* 0x0000001300007c45 */ /* 0x001fe20008201000 */
[----:B------:R-:W-:Y:S01]  /*94c0*/  USHF.R.U32.HI UR4, URZ, UR15, UR13 ;  /* 0x0000000f3f047299 */ /* 0x000fe2000801160d */
[----:B------:R-:W-:Y:S01]  /*94d0*/  R2UR UR14, R2 ;  /* 0x00000000020e72ca */ /* 0x000fe200000e0000 */
[----:B------:R-:W-:Y:S02]  /*94e0*/  UIADD3 UR9, UP0, URZ, -UR6, URZ ;  /* 0x800000063f097290 */ /* 0x000fe4000ff1e03f */
[----:B------:R-:W-:Y:S01]  /*94f0*/  FMUL R0, R0, UR18 ;  /* 0x0000001200007c20 */ /* 0x000fe20008400000 */
[----:B------:R-:W-:Y:S01]  /*9500*/  ULDC.64 UR12, c[0x0][0x620] ;  /* 0x00018800000c7ab9 */ /* 0x000fe20000000a00 */
[----:B------:R-:W-:Y:S01]  /*9510*/  UIADD3.X UR4, URZ, ~UR4, URZ, UP0, !UPT ;  /* 0x800000043f047290 */ /* 0x000fe200087fe43f */
[----:B------:R-:W-:Y:S01]  /*9520*/  UMOV UR10, UR16 ;  /* 0x00000010000a7c82 */ /* 0x000fe20008000000 */
[----:B------:R-:W-:-:S02]  /*9530*/  UMOV UR11, UR17 ;  /* 0x00000011000b7c82 */ /* 0x000fc40008000000 */
[----:B------:R-:W0:Y:S01]  /*9540*/  F2I.U32.TRUNC.NTZ R0, R0 ;  /* 0x0000000000007305 */ /* 0x000e22000020f000 */
[----:B------:R-:W-:Y:S02]  /*9550*/  UIMAD UR4, UR4, UR12, URZ ;  /* 0x0000000c040472a4 */ /* 0x000fe4000f8e023f */
        /* <DEDUP_REMOVED lines=9> */
[----:B------:R-:W-:Y:S01]  /*95f0*/  USHF.R.U64 UR12, UR10, UR13, UR11 ;  /* 0x0000000d0a0c7299 */ /* 0x000fe2000800120b */
[----:B0-----:R-:W-:Y:S01]  /*9600*/  R2UR UR16, R0 ;  /* 0x00000000001072ca */ /* 0x001fe200000e0000 */
[----:B------:R-:W-:Y:S01]  /*9610*/  USHF.R.U32.HI UR10, URZ, UR13, UR11 ;  /* 0x0000000d3f0a7299 */ /* 0x000fe2000801160b */
[----:B------:R-:W-:Y:S01]  /*9620*/  ISETP.NE.AND.EX P0, PT, RZ, UR5, PT, P0 ;  /* 0x00000005ff007c0c */ /* 0x000fe2000bf05300 */
[----:B------:R-:W-:Y:S01]  /*9630*/  ULDC UR17, c[0x0][0x608] ;  /* 0x0001820000117ab9 */ /* 0x000fe20000000800 */
[----:B------:R-:W-:-:S02]  /*9640*/  ULOP3.LUT UR23, URZ, UR18, URZ, 0x33, !UPT ;  /* 0x000000123f177292 */ /* 0x000fc4000f8e333f */
[----:B------:R-:W-:Y:S02]  /*9650*/  USHF.R.U64 UR18, UR12, UR17, UR10 ;  /* 0x000000110c127299 */ /* 0x000fe4000800120a */
[----:B------:R-:W-:Y:S01]  /*9660*/  USHF.R.U32.HI UR10, URZ, UR17, UR10 ;  /* 0x000000113f0a7299 */ /* 0x000fe2000801160a */
[----:B------:R-:W-:Y:S01]  /*9670*/  UMOV UR20, 0x1 ;  /* 0x0000000100147882 */ /* 0x000fe20000000000 */
[----:B------:R-:W-:Y:S02]  /*9680*/  UIADD3 UR14, -UR14, URZ, URZ ;  /* 0x0000003f0e0e7290 */ /* 0x000fe4000fffe13f */
[----:B------:R-:W-:Y:S02]  /*9690*/  USHF.L.U32 UR13, UR20, UR22, URZ ;  /* 0x00000016140d7299 */ /* 0x000fe4000800063f */
[----:B------:R-:W-:Y:S01]  /*96a0*/  USHF.R.U64 UR20, UR18, UR22, UR10 ;  /* 0x0000001612147299 */ /* 0x000fe2000800120a */
[----:B------:R-:W-:Y:S01]  /*96b0*/  ULDC UR15, c[0x0][0x144] ;  /* 0x00005100000f7ab9 */ /* 0x000fe20000000800 */
[----:B------:R-:W-:Y:S01]  /*96c0*/  ULDC UR8, c[0x0][0x600] ;  /* 0x0001800000087ab9 */ /* 0x000fe20000000800 */
[----:B------:R-:W-:-:S02]  /*96d0*/  UIADD3 UR21, -UR16, URZ, URZ ;  /* 0x0000003f10157290 */ /* 0x000fc4000fffe13f */
[----:B------:R-:W-:Y:S02]  /*96e0*/  USHF.R.U32.HI UR17, URZ, UR22, UR10 ;  /* 0x000000163f117299 */ /* 0x000fe4000801160a */
[----:B------:R-:W-:Y:S02]  /*96f0*/  UIADD3 UR9, UR8, -0x1, URZ ;  /* 0xffffffff08097890 */ /* 0x000fe4000fffe03f */
        /* <DEDUP_REMOVED lines=16> */
.L_x_288:
[----:B------:R-:W-:Y:S01]  /*9800*/  UISETP.NE.AND UP0, UPT, UR45, URZ, UPT ;  /* 0x0000003f2d00728c */ /* 0x000fe2000bf05270 */
[----:B------:R-:W-:Y:S01]  /*9810*/  IMAD.MOV.U32 R0, RZ, RZ, 0x1 ;  /* 0x00000001ff007424 */ /* 0x000fe200078e00ff */
[----:B------:R-:W-:Y:S01]  /*9820*/  USHF.R.U64 UR4, UR16, UR24, UR17 ;  /* 0x0000001810047299 */ /* 0x000fe20008001211 */
[----:B------:R-:W-:Y:S01]  /*9830*/  IMAD.U32 R19, RZ, RZ, UR6 ;  /* 0x00000006ff137e24 */ /* 0x000fe2000f8e00ff */
[----:B------:R-:W-:Y:S02]  /*9840*/  ULOP3.LUT UR18, UR18, UR23, URZ, 0xc0, !UPT ;  /* 0x0000001712127292 */ /* 0x000fe4000f8ec03f */
[----:B------:R-:W-:Y:S02]  /*9850*/  UIADD3 UR5, -UR4, URZ, URZ ;  /* 0x0000003f04057290 */ /* 0x000fe4000fffe13f */
[----:B------:R-:W-:Y:S02]  /*9860*/  ULOP3.LUT UR9, UR12, UR9, URZ, 0xc0, !UPT ;  /* 0x000000090c097292 */ /* 0x000fe4000f8ec03f */
[----:B------:R-:W-:-:S02]  /*9870*/  UIMAD UR4, UR13, UR4, UR18 ;  /* 0x000000040d0472a4 */ /* 0x000fc4000f8e0212 */
[----:B------:R-:W-:Y:S02]  /*9880*/  @UP0 UIMAD UR22, UR26, UR21, UR19 ;  /* 0x000000151a1602a4 */ /* 0x000fe4000f8e0213 */
[----:B------:R-:W-:Y:S01]  /*9890*/  UIMAD UR5, UR5, UR25, UR20 ;  /* 0x00000019050572a4 */ /* 0x000fe2000f8e0214 */
[----:B------:R-:W-:Y:S02]  /*98a0*/  ULDC UR7, c[0x0][0x610] ;  /* 0x0001840000077ab9 */ /* 0x000fe40000000800 */
[----:B------:R-:W-:Y:S02]  /*98b0*/  UIMAD UR4, UR4, UR7, UR22 ;  /* 0x00000007040472a4 */ /* 0x000fe4000f8e0216 */
[----:B------:R-:W-:-:S04]  /*98c0*/  UIMAD UR5, UR5, UR8, UR9 ;  /* 0x00000008050572a4 */ /* 0x000fc8000f8e0209 */
[----:B------:R-:W-:Y:S02]  /*98d0*/  USEL UR7, UR5, UR4, !UP0 ;  /* 0x0000000405077287 */ /* 0x000fe4000c000000 */
[----:B------:R-:W-:-:S04]  /*98e0*/  USEL UR4, UR4, UR5, !UP0 ;  /* 0x0000000504047287 */ /* 0x000fc8000c000000 */
[----:B------:R-:W-:Y:S02]  /*98f0*/  IMAD.U32 R2, RZ, RZ, UR7 ;  /* 0x00000007ff027e24 */ /* 0x000fe4000f8e00ff */
[----:B------:R-:W-:-:S07]  /*9900*/  IMAD.U32 R18, RZ, RZ, UR4 ;  /* 0x00000004ff127e24 */ /* 0x000fce000f8e00ff */
.L_x_286:
[----:B------:R-:W-:Y:S02]  /*9910*/  LOP3.LUT P0, RZ, R0, 0xff, RZ, 0xc0, !PT ;  /* 0x000000ff00ff7812 */ /* 0x000fe4000780c0ff */
[----:B------:R-:W-:-:S11]  /*9920*/  LOP3.LUT R168, R168, 0x1, RZ, 0x3c, !PT ;  /* 0x00000001a8a87812 */ /* 0x000fd600078e3cff */
[----:B------:R-:W-:Y:S05]  /*9930*/  @P0 BRA `(.L_x_289) ;  /* 0xffffff7c00040947 */ /* 0x000fea000383ffff */
[----:B------:R-:W-:Y:S05]  /*9940*/  EXIT ;  /* 0x000000000000794d */ /* 0x000fea0003800000 */
.L_x_12:
[----:B------:R-:W-:-:S08]  /*9950*/  ISETP.NE.AND P0, PT, RZ, UR8, PT ;  /* 0x00000008ff007c0c */ /* 0x000fd0000bf05270 */
[----:B-----5:R-:W0:-:S00]  /*9960*/  USETMAXREG.DEALLOC.CTAPOOL 0x28 ;  /* 0x00000028000079c8 */ /* 0x020e0000080e0500 */
[----:B------:R-:W-:Y:S05]  /*9970*/  @P0 EXIT ;  /* 0x000000000000094d */ /* 0x000fea0003800000 */
[----:B0-----:R-:W-:Y:S01]  /*9980*/  LOP3.LUT P0, RZ, R5, 0xff, RZ, 0xc0, !PT ;  /* 0x000000ff05ff7812 */ /* 0x001fe2000780c0ff */
[----:B------:R-:W-:Y:S02]  /*9990*/  IMAD.MOV.U32 R8, RZ, RZ, 0x1 ;  /* 0x00000001ff087424 */ /* 0x000fe400078e00ff */
[----:B------:R-:W-:-:S10]  /*99a0*/  IMAD.MOV.U32 R0, RZ, RZ, RZ ;  /* 0x000000ffff007224 */ /* 0x000fd400078e00ff */
[----:B------:R-:W-:Y:S05]  /*99b0*/  @!P0 BRA `(.L_x_290) ;  /* 0x0000000c009c8947 */ /* 0x000fea0003800000 */
[----:B------:R-:W-:Y:S01]  /*99c0*/  LOP3.LUT P0, RZ, R4, 0x1f, RZ, 0xc0, !PT ;  /* 0x0000001f04ff7812 */ /* 0x000fe2000780c0ff */
[----:B------:R-:W-:Y:S01]  /*99d0*/  ULDC UR21, c[0x0][0x658] ;  /* 0x0001960000157ab9 */ /* 0x000fe20000000800 */
[----:B------:R-:W-:Y:S01]  /*99e0*/  UMOV UR4, 0xffffffff ;  /* 0xffffffff00047882 */ /* 0x000fe20000000000 */
[----:B------:R-:W-:Y:S01]  /*99f0*/  BSSY B0, `(.L_x_290) ;  /* 0x00000e3000007945 */ /* 0x000fe20003800000 */
[----:B------:R-:W-:Y:S01]  /*9a00*/  USHF.L.U32 UR4, UR4, UR21, URZ ;  /* 0x0000001504047299 */ /* 0x000fe2000800063f */
[C---:B------:R-:W-:Y:S01]  /*9a10*/  ISETP.NE.AND P3, PT, R3.reuse, RZ, PT ;  /* 0x000000ff0300720c */ /* 0x040fe20003f65270 */
[----:B------:R-:W-:Y:S01]  /*9a20*/  IMAD.MOV.U32 R9, RZ, RZ, 0x1 ;  /* 0x00000001ff097424 */ /* 0x000fe200078e00ff */
[----:B------:R-:W-:Y:S01]  /*9a30*/  ISETP.NE.OR P0, PT, R3, RZ, !P0 ;  /* 0x000000ff0300720c */ /* 0x000fe20004705670 */
[----:B------:R-:W-:Y:S01]  /*9a40*/  IMAD.MOV.U32 R8, RZ, RZ, 0x1 ;  /* 0x00000001ff087424 */ /* 0x000fe200078e00ff */
[----:B------:R-:W-:Y:S01]  /*9a50*/  ULDC UR13, c[0x0][0x600] ;  /* 0x00018000000d7ab9 */ /* 0x000fe20000000800 */
[----:B------:R-:W-:Y:S01]  /*9a60*/  IMAD.MOV.U32 R0, RZ, RZ, RZ ;  /* 0x000000ffff007224 */ /* 0x000fe200078e00ff */
[----:B------:R-:W-:Y:S01]  /*9a70*/  UMOV UR5, 0x1 ;  /* 0x0000000100057882 */ /* 0x000fe20000000000 */
[----:B------:R-:W-:-:S02]  /*9a80*/  UIADD3 UR23, UR38, 0x1, URZ ;  /* 0x0000000126177890 */ /* 0x000fc4000fffe03f */
[----:B------:R-:W-:Y:S02]  /*9a90*/  ULOP3.LUT UR29, UR39, 0x2, URZ, 0xfc, !UPT ;  /* 0x00000002271d7892 */ /* 0x000fe4000f8efc3f */
[----:B------:R-:W-:Y:S02]  /*9aa0*/  UIADD3 UR13, UR13, -0x1, URZ ;  /* 0xffffffff0d0d7890 */ /* 0x000fe4000fffe03f */
[----:B------:R-:W-:Y:S02]  /*9ab0*/  USHF.L.U32 UR21, UR5, UR21, URZ ;  /* 0x0000001505157299 */ /* 0x000fe4000800063f */
[----:B------:R-:W-:Y:S01]  /*9ac0*/  ULOP3.LUT UR22, URZ, UR4, URZ, 0x33, !UPT ;  /* 0x000000043f167292 */ /* 0x000fe2000f8e333f */
[----:B------:R-:W-:-:S11]  /*9ad0*/  ULDC.64 UR14, c[0x0][0x198] ;  /* 0x00006600000e7ab9 */ /* 0x000fd60000000a00 */
.L_x_302:
[----:B------:R-:W-:-:S03]  /*9ae0*/  UMOV UR4, 0xffffffff ;  /* 0xffffffff00047882 */ /* 0x000fc60000000000 */
[----:B------:R-:W-:Y:S05]  /*9af0*/  BRA.DIV UR4, `(.L_x_291) ;  /* 0x0000001204647947 */ /* 0x000fea000b800000 */
[----:B------:R-:W-:-:S13]  /*9b00*/  ELECT P6, URZ, PT ;  /* 0x00000000003f782f */ /* 0x000fda00038c0000 */
.L_x_315:
[----:B------:R-:W0:Y:S01]  /*9b10*/  LDC R3, c[0x0][0x28c] ;  /* 0x0000a300ff037b82 */ /* 0x000e220000000800 */
[----:B------:R-:W-:Y:S01]  /*9b20*/  BSSY B1, `(.L_x_292) ;  /* 0x000005a000017945 */ /* 0x000fe20003800000 */
[----:B0-----:R-:W-:-:S13]  /*9b30*/  ISETP.LT.OR P6, PT, R3, 0x1, !P6 ;  /* 0x000000010300780c */ /* 0x001fda00077c1670 */
[----:B------:R-:W-:Y:S05]  /*9b40*/  @P6 BRA `(.L_x_293) ;  /* 0x00000004005c6947 */ /* 0x000fea0003800000 */
[----:B------:R-:W-:Y:S02]  /*9b50*/  IMAD.SHL.U32 R6, R2, 0x100, RZ ;  /* 0x0000010002067824 */ /* 0x000fe400078e00ff */
[----:B------:R-:W-:Y:S02]  /*9b60*/  IMAD.SHL.U32 R18, R18, 0x40, RZ ;  /* 0x0000004012127824 */ /* 0x000fe400078e00ff */
[----:B------:R-:W-:Y:S02]  /*9b70*/  IMAD.MOV.U32 R11, RZ, RZ, RZ ;  /* 0x000000ffff0b7224 */ /* 0x000fe400078e00ff */
[----:B------:R-:W-:Y:S02]  /*9b80*/  IMAD.U32 R12, RZ, RZ, UR23 ;  /* 0x00000017ff0c7e24 */ /* 0x000fe4000f8e00ff */
[----:B------:R-:W-:Y:S02]  /*9b90*/  IMAD.MOV.U32 R2, RZ, RZ, R8 ;  /* 0x000000ffff027224 */ /* 0x000fe400078e0008 */
[----:B------:R-:W-:-:S07]  /*9ba0*/  IMAD.MOV.U32 R3, RZ, RZ, R0 ;  /* 0x000000ffff037224 */ /* 0x000fce00078e0000 */
.L_x_297:
[----:B------:R-:W0:Y:S01]  /*9bb0*/  S2R R5, SR_CgaCtaId ;  /* 0x0000000000057919 */ /* 0x000e220000008800 */
[----:B------:R-:W-:-:S04]  /*9bc0*/  MOV R4, 0x400 ;  /* 0x0000040000047802 */ /* 0x000fc80000000f00 */
[----:B0-----:R-:W-:Y:S02]  /*9bd0*/  LEA R10, R5, R4, 0x18 ;  /* 0x00000004050a7211 */ /* 0x001fe400078ec0ff */
[----:B------:R-:W-:Y:S01]  /*9be0*/  SHF.L.U32 R4, R2, 0x1f, RZ ;  /* 0x0000001f02047819 */ /* 0x000fe200000006ff */
[----:B------:R-:W0:Y:S02]  /*9bf0*/  @!P3 LDC R5, c[0x0][0x500] ;  /* 0x00014000ff05bb82 */ /* 0x000e240000000800 */
[----:B------:R-:W-:-:S04]  /*9c00*/  IMAD R7, R3, 0x8, R10 ;  /* 0x0000000803077824 */ /* 0x000fc800078e020a */
[----:B------:R-:W1:Y:S02]  /*9c10*/  SYNCS.PHASECHK.TRANS64.TRYWAIT P1, [R7+URZ+0x20], R4 ;  /* 0x00002004070075a7 */ /* 0x000e64000802017f */
[----:B-1----:R-:W-:Y:S05]  /*9c20*/  @!P1 BRA `(.L_x_294) ;  /* 0x0000001000389947 */ /* 0x002fea0003800000 */
.L_x_316:
[----:B------:R-:W-:Y:S01]  /*9c30*/  UPRMT UR4, UR29, 0x9910, URZ ;  /* 0x000099101d047896 */ /* 0x000fe2000800003f */
[----:B0-----:R0:W-:Y:S03]  /*9c40*/  @!P3 SYNCS.ARRIVE.TRANS64 RZ, [R7+URZ], R5 ;  /* 0x0000000507ffb9a7 */ /* 0x0011e6000800003f */
[----:B------:R-:W-:-:S06]  /*9c50*/  UISETP.NE.AND UP0, UPT, UR4, 0x2, UPT ;  /* 0x000000020400788c */ /* 0x000fcc000bf05270 */
[----:B------:R-:W-:-:S13]  /*9c60*/  PLOP3.LUT P1, PT, PT, PT, UP0, 0x80, 0x0 ;  /* 0x000000000000781c */ /* 0x000fda0003f2f008 */
[----:B0-----:R-:W-:Y:S05]  /*9c70*/  @P1 BRA `(.L_x_295) ;  /* 0x0000000000041947 */ /* 0x001fea0003800000 */
[----:B------:R-:W-:Y:S01]  /*9c80*/  BPT.TRAP 0x1 ;  /* 0x000000040000795c */ /* 0x000fe20000300000 */
.L_x_295:
[----:B------:R-:W-:Y:S05]  /*9c90*/  @P0 BRA `(.L_x_296) ;  /* 0x0000000000040947 */ /* 0x000fea0003800000 */
[----:B------:R-:W-:Y:S01]  /*9ca0*/  BPT.TRAP 0x1 ;  /* 0x000000040000795c */ /* 0x000fe20000300000 */
.L_x_296:
[--C-:B-1----:R-:W-:Y:S01]  /*9cb0*/  IMAD R4, R3, 0x8000, R10.reuse ;  /* 0x0000800003047824 */ /* 0x102fe200078e020a */
[----:B------:R-:W-:Y:S01]  /*9cc0*/  R2UR UR10, R11 ;  /* 0x000000000b0a72ca */ /* 0x000fe200000e0000 */
[----:B------:R-:W-:Y:S01]  /*9cd0*/  IMAD R10, R3, 0x20000, R10 ;  /* 0x00020000030a7824 */ /* 0x000fe200078e020a */
[----:B------:R-:W-:Y:S01]  /*9ce0*/  R2UR UR9, R7 ;  /* 0x00000000070972ca */ /* 0x000fe200000e0000 */
[----:B------:R-:W-:Y:S01]  /*9cf0*/  UIADD3 UR30, UP0, UR14, 0xf0, URZ ;  /* 0x000000f00e1e7890 */ /* 0x000fe2000ff1e03f */
[----:B------:R-:W-:Y:S01]  /*9d00*/  R2UR UR40, R4 ;  /* 0x00000000042872ca */ /* 0x000fe200000e0000 */
[----:B------:R-:W-:Y:S01]  /*9d10*/  VIADD R12, R12, 0xffffffff ;  /* 0xffffffff0c0c7836 */ /* 0x000fe20000000000 */
[----:B------:R-:W-:Y:S01]  /*9d20*/  R2UR UR18, R10 ;  /* 0x000000000a1272ca */ /* 0x000fe200000e0000 */
[----:B------:R-:W-:Y:S01]  /*9d30*/  UIADD3.X UR31, URZ, UR15, URZ, UP0, !UPT ;  /* 0x0000000f3f1f7290 */ /* 0x000fe200087fe43f */
[----:B------:R-:W-:Y:S01]  /*9d40*/  R2UR UR11, R18 ;  /* 0x00000000120b72ca */ /* 0x000fe200000e0000 */
[----:B------:R-:W-:Y:S01]  /*9d50*/  UIADD3 UR6, UP1, UR14, 0x1f0, URZ ;  /* 0x000001f00e067890 */ /* 0x000fe2000ff3e03f */
[----:B------:R-:W-:Y:S01]  /*9d60*/  R2UR UR12, R19 ;  /* 0x00000000130c72ca */ /* 0x000fe200000e0000 */
[----:B------:R-:W-:Y:S01]  /*9d70*/  UMOV UR4, 0x0 ;  /* 0x0000000000047882 */ /* 0x000fe20000000000 */
[----:B------:R-:W-:Y:S01]  /*9d80*/  R2UR UR35, R6 ;  /* 0x00000000062372ca */ /* 0x000fe200000e0000 */
[----:B------:R-:W-:Y:S01]  /*9d90*/  UIADD3 UR58, UR10, 0x20, URZ ;  /* 0x000000200a3a7890 */ /* 0x000fe2000fffe03f */
[----:B------:R-:W-:Y:S01]  /*9da0*/  ISETP.GT.AND P2, PT, R12, 0x1, PT ;  /* 0x000000010c00780c */ /* 0x000fe20003f44270 */
[----:B------:R-:W-:Y:S01]  /*9db0*/  UIADD3 UR50, UR10, 0x40, URZ ;  /* 0x000000400a327890 */ /* 0x000fe2000fffe03f */
[----:B------:R-:W-:Y:S01]  /*9dc0*/  VIADD R3, R3, 0x1 ;  /* 0x0000000103037836 */ /* 0x000fe20000000000 */
[----:B------:R-:W-:Y:S01]  /*9dd0*/  UIADD3 UR8, UR40, 0x180, URZ ;  /* 0x0000018028087890 */ /* 0x000fe2000fffe03f */
[----:B------:R-:W-:Y:S01]  /*9de0*/  VIADD R11, R11, 0x80 ;  /* 0x000000800b0b7836 */ /* 0x000fe20000000000 */
[----:B------:R-:W-:-:S02]  /*9df0*/  UIADD3 UR56, UR40, 0x2180, URZ ;  /* 0x0000218028387890 */ /* 0x000fc4000fffe03f */
[----:B------:R-:W-:Y:S01]  /*9e00*/  UIADD3 UR48, UR40, 0x4180, URZ ;  /* 0x0000418028307890 */ /* 0x000fe2000fffe03f */
[C---:B------:R-:W-:Y:S01]  /*9e10*/  ISETP.NE.AND P1, PT, R3.reuse, 0x4, PT ;  /* 0x000000040300780c */ /* 0x040fe20003f25270 */
[----:B------:R-:W-:Y:S02]  /*9e20*/  UIADD3 UR42, UR10, 0x60, URZ ;  /* 0x000000600a2a7890 */ /* 0x000fe4000fffe03f */
[----:B------:R-:W-:Y:S01]  /*9e30*/  UIADD3 UR40, UR40, 0x6180, URZ ;  /* 0x0000618028287890 */ /* 0x000fe2000fffe03f */
[----:B------:R-:W-:Y:S01]  /*9e40*/  SEL R5, RZ, 0x1, P1 ;  /* 0x00000001ff057807 */ /* 0x000fe20000800000 */
[----:B------:R-:W-:Y:S01]  /*9e50*/  UMOV UR5, 0x10000000 ;  /* 0x1000000000057882 */ /* 0x000fe20000000000 */
[----:B------:R-:W-:Y:S01]  /*9e60*/  UIADD3.X UR7, URZ, UR15, URZ, UP1, !UPT ;  /* 0x0000000f3f077290 */ /* 0x000fe20008ffe43f */
[----:B------:R0:W-:Y:S01]  /*9e70*/  UTMALDG.3D [UR8], [UR30], desc[UR4] ;  /* 0x000004081e0075b4 */ /* 0x0001e20008011000 */
[----:B------:R-:W-:Y:S01]  /*9e80*/  UIADD3 UR32, UR18, 0x20180, URZ ;  /* 0x0002018012207890 */ /* 0x000fe2000fffe03f */
[----:B------:R-:W-:Y:S01]  /*9e90*/  LOP3.LUT R2, R2, R5, RZ, 0x3c, !PT ;  /* 0x0000000502027212 */ /* 0x000fe200078e3cff */
[----:B------:R-:W-:Y:S01]  /*9ea0*/  UIADD3 UR24, UR18, 0x28180, URZ ;  /* 0x0002818012187890 */ /* 0x000fe2000fffe03f */
[----:B------:R-:W-:Y:S01]  /*9eb0*/  SEL R3, R3, RZ, P1 ;  /* 0x000000ff03037207 */ /* 0x000fe20000800000 */
[----:B------:R-:W-:Y:S01]  /*9ec0*/  UIADD3 UR16, UR18, 0x30180, URZ ;  /* 0x0003018012107890 */ /* 0x000fe2000fffe03f */
[----:B------:R-:W-:Y:S01]  /*9ed0*/  UMOV UR57, UR9 ;  /* 0x0000000900397c82 */ /* 0x000fe20008000000 */
        /* <DEDUP_REMOVED lines=8> */
[----:B------:R1:W-:Y:S01]  /*9f60*/  UTMALDG.3D [UR56], [UR30], desc[UR4] ;  /* 0x000004381e0075b4 */ /* 0x0003e20008011000 */
[----:B------:R-:W-:Y:S01]  /*9f70*/  UMOV UR33, UR9 ;  /* 0x0000000900217c82 */ /* 0x000fe20008000000 */
[----:B------:R-:W-:Y:S01]  /*9f80*/  UMOV UR34, UR10 ;  /* 0x0000000a00227c82 */ /* 0x000fe20008000000 */
[----:B------:R-:W-:Y:S01]  /*9f90*/  UMOV UR36, UR12 ;  /* 0x0000000c00247c82 */ /* 0x000fe20008000000 */
[----:B------:R-:W-:Y:S01]  /*9fa0*/  UMOV UR25, UR9 ;  /* 0x0000000900197c82 */ /* 0x000fe20008000000 */
[----:B------:R-:W-:Y:S01]  /*9fb0*/  UMOV UR27, UR35 ;  /* 0x00000023001b7c82 */ /* 0x000fe20008000000 */
[----:B------:R-:W-:Y:S01]  /*9fc0*/  UMOV UR28, UR12 ;  /* 0x0000000c001c7c82 */ /* 0x000fe20008000000 */
[----:B------:R-:W-:Y:S01]  /*9fd0*/  UMOV UR26, UR58 ;  /* 0x0000003a001a7c82 */ /* 0x000fe20008000000 */
[----:B0-----:R-:W-:Y:S01]  /*9fe0*/  UIADD3 UR8, UR18, 0x38180, URZ ;  /* 0x0003818012087890 */ /* 0x001fe2000fffe03f */
[----:B------:R1:W-:Y:S01]  /*9ff0*/  UTMALDG.3D [UR48], [UR30], desc[UR4] ;  /* 0x000004301e0075b4 */ /* 0x0003e20008011000 */
[----:B------:R-:W-:Y:S01]  /*a000*/  UMOV UR17, UR9 ;  /* 0x0000000900117c82 */ /* 0x000fe20008000000 */
[----:B------:R-:W-:Y:S01]  /*a010*/  UMOV UR19, UR35 ;  /* 0x0000002300137c82 */ /* 0x000fe20008000000 */
[----:B------:R-:W-:Y:S01]  /*a020*/  UMOV UR20, UR12 ;  /* 0x0000000c00147c82 */ /* 0x000fe20008000000 */
[----:B------:R-:W-:Y:S01]  /*a030*/  UMOV UR18, UR50 ;  /* 0x0000003200127c82 */ /* 0x000fe20008000000 */
[----:B------:R-:W-:Y:S01]  /*a040*/  UMOV UR11, UR35 ;  /* 0x00000023000b7c82 */ /* 0x000fe20008000000 */
[----:B------:R-:W-:Y:S01]  /*a050*/  UMOV UR10, UR42 ;  /* 0x0000002a000a7c82 */ /* 0x000fe20008000000 */
[----:B------:R1:W-:Y:S01]  /*a060*/  UTMALDG.3D [UR40], [UR30], desc[UR4] ;  /* 0x000004281e0075b4 */ /* 0x0003e20008011000 */
[----:B------:R1:W-:Y:S01]  /*a070*/  UTMALDG.3D [UR32], [UR6], desc[UR4] ;  /* 0x00000420060075b4 */ /* 0x0003e20008011000 */
[----:B------:R1:W-:Y:S01]  /*a080*/  UTMALDG.3D [UR24], [UR6], desc[UR4] ;  /* 0x00000418060075b4 */ /* 0x0003e20008011000 */
[----:B------:R1:W-:Y:S01]  /*a090*/  UTMALDG.3D [UR16], [UR6], desc[UR4] ;  /* 0x00000410060075b4 */ /* 0x0003e20008011000 */
[----:B------:R1:W-:Y:S02]  /*a0a0*/  UTMALDG.3D [UR8], [UR6], desc[UR4] ;  /* 0x00000408060075b4 */ /* 0x0003e40008011000 */
[----:B-1----:R-:W-:Y:S05]  /*a0b0*/  @P2 BRA `(.L_x_297) ;  /* 0xfffffff800bc2947 */ /* 0x002fea000383ffff */
.L_x_293:
[----:B------:R-:W-:Y:S05]  /*a0c0*/  BSYNC B1 ;  /* 0x0000000000017941 */ /* 0x000fea0003800000 */
.L_x_292:
[----:B------:R-:W-:Y:S01]  /*a0d0*/  LOP3.LUT P4, RZ, R9, 0xff, RZ, 0xc0, !PT ;  /* 0x000000ff09ff7812 */ /* 0x000fe2000788c0ff */
[----:B------:R-:W-:Y:S01]  /*a0e0*/  VIADD R0, R0, UR38 ;  /* 0x0000002600007c36 */ /* 0x000fe20008000000 */
[----:B------:R-:W-:Y:S01]  /*a0f0*/  ULDC.64 UR4, c[0x0][0x650] ;  /* 0x0001940000047ab9 */ /* 0x000fe20000000a00 */
[----:B------:R-:W-:Y:S01]  /*a100*/  BSSY B1, `(.L_x_298) ;  /* 0x000006f000017945 */ /* 0x000fe20003800000 */
[----:B------:R-:W-:Y:S01]  /*a110*/  IMAD.MOV.U32 R18, RZ, RZ, -0x1 ;  /* 0xffffffffff127424 */ /* 0x000fe200078e00ff */
[----:B------:R-:W-:Y:S01]  /*a120*/  PRMT R9, RZ, 0x7610, R9 ;  /* 0x00007610ff097816 */ /* 0x000fe20000000009 */
[----:B------:R-:W-:Y:S01]  /*a130*/  IMAD.MOV.U32 R19, RZ, RZ, -0x1 ;  /* 0xffffffffff137424 */ /* 0x000fe200078e00ff */
[C---:B------:R-:W-:Y:S02]  /*a140*/  ISETP.GT.U32.AND P1, PT, R0.reuse, 0x3, PT ;  /* 0x000000030000780c */ /* 0x040fe40003f24070 */
[----:B------:R-:W-:Y:S02]  /*a150*/  SHF.R.U32.HI R2, RZ, 0x2, R0 ;  /* 0x00000002ff027819 */ /* 0x000fe40000011600 */
[----:B------:R-:W-:-:S02]  /*a160*/  LOP3.LUT R0, R0, 0x3, RZ, 0xc0, !PT ;  /* 0x0000000300007812 */ /* 0x000fc400078ec0ff */
[----:B------:R-:W0:Y:S01]  /*a170*/  @P4 S2R R4, SR_CgaCtaId ;  /* 0x0000000000044919 */ /* 0x000e220000008800 */
[----:B------:R-:W-:Y:S02]  /*a180*/  @P4 MOV R3, 0x400 ;  /* 0x0000040000034802 */ /* 0x000fe40000000f00 */
[----:B------:R-:W-:-:S04]  /*a190*/  LOP3.LUT R2, R2, 0x1, RZ, 0xc0, !PT ;  /* 0x0000000102027812 */ /* 0x000fc800078ec0ff */
[----:B------:R-:W-:Y:S02]  /*a1a0*/  ISETP.NE.U32.AND P2, PT, R2, 0x1, PT ;  /* 0x000000010200780c */ /* 0x000fe40003f45070 */
[----:B0-----:R-:W-:Y:S01]  /*a1b0*/  @P4 LEA R3, R4, R3, 0x18 ;  /* 0x0000000304034211 */ /* 0x001fe200078ec0ff */
[----:B------:R-:W-:-:S03]  /*a1c0*/  IMAD.U32 R4, RZ, RZ, UR38 ;  /* 0x00000026ff047e24 */ /* 0x000fc6000f8e00ff */
[----:B------:R0:W-:Y:S01]  /*a1d0*/  @P4 SYNCS.ARRIVE.TRANS64.A1T0 RZ, [R3+URZ+0x78], RZ ;  /* 0x000078ff03ff49a7 */ /* 0x0001e2000810003f */
[----:B------:R-:W-:Y:S02]  /*a1e0*/  IADD3 R16, P4, R16, UR54, RZ ;  /* 0x0000003610107c10 */ /* 0x000fe4000ff9e0ff */
[----:B------:R-:W-:Y:S02]  /*a1f0*/  ISETP.LT.U32.AND P1, PT, R4, 0x4, P1 ;  /* 0x000000040400780c */ /* 0x000fe40000f21070 */
[----:B------:R-:W-:Y:S02]  /*a200*/  IADD3.X R17, R17, UR37, RZ, P4, !PT ;  /* 0x0000002511117c10 */ /* 0x000fe4000a7fe4ff */
[----:B------:R-:W-:Y:S02]  /*a210*/  ISETP.GE.U32.AND P4, PT, R16, UR4, PT ;  /* 0x0000000410007c0c */ /* 0x000fe4000bf86070 */
[----:B0-----:R-:W-:Y:S02]  /*a220*/  SEL R3, RZ, 0x1, !P1 ;  /* 0x00000001ff037807 */ /* 0x001fe40004800000 */
[----:B------:R-:W-:-:S02]  /*a230*/  ISETP.GE.U32.AND.EX P1, PT, R17, UR5, PT, P4 ;  /* 0x0000000511007c0c */ /* 0x000fc4000bf26140 */
[----:B------:R-:W-:-:S04]  /*a240*/  ISETP.GT.U32.AND P2, PT, R4, 0x3, !P2 ;  /* 0x000000030400780c */ /* 0x000fc80005744070 */
[----:B------:R-:W-:-:S04]  /*a250*/  SEL R2, RZ, 0x1, !P2 ;  /* 0x00000001ff027807 */ /* 0x000fc80005000000 */
[--C-:B------:R-:W-:Y:S01]  /*a260*/  LOP3.LUT R8, R2, R8, R3.reuse, 0x96, !PT ;  /* 0x0000000802087212 */ /* 0x100fe200078e9603 */
[----:B------:R-:W-:Y:S01]  /*a270*/  IMAD.MOV.U32 R2, RZ, RZ, -0x1 ;  /* 0xffffffffff027424 */ /* 0x000fe200078e00ff */
[----:B------:R-:W-:Y:S01]  /*a280*/  PRMT R3, RZ, 0x7610, R3 ;  /* 0x00007610ff037816 */ /* 0x000fe20000000003 */
[----:B------:R-:W-:Y:S06]  /*a290*/  @P1 BRA `(.L_x_299) ;  /* 0x0000000400541947 */ /* 0x000fec0003800000 */
[----:B------:R-:W0:Y:S01]  /*a2a0*/  S2UR UR4, SR_CTAID.X ;  /* 0x00000000000479c3 */ /* 0x000e220000002500 */
[----:B------:R-:W-:Y:S01]  /*a2b0*/  ULDC.64 UR6, c[0x0][0x628] ;  /* 0x00018a0000067ab9 */ /* 0x000fe20000000a00 */
[----:B------:R-:W-:Y:S01]  /*a2c0*/  ULDC UR5, c[0x0][0x150] ;  /* 0x0000540000057ab9 */ /* 0x000fe20000000800 */
[----:B------:R-:W-:Y:S01]  /*a2d0*/  ISETP.NE.U32.AND P1, PT, RZ, UR6, PT ;  /* 0x00000006ff007c0c */ /* 0x000fe2000bf25070 */
[----:B------:R-:W-:Y:S01]  /*a2e0*/  ULDC UR8, c[0x0][0x630] ;  /* 0x00018c0000087ab9 */ /* 0x000fe20000000800 */
[----:B------:R-:W-:Y:S01]  /*a2f0*/  ULDC UR10, c[0x0][0x154] ;  /* 0x00005500000a7ab9 */ /* 0x000fe20000000800 */
[----:B------:R-:W-:Y:S01]  /*a300*/  IMAD.MOV.U32 R2, RZ, RZ, R16 ;  /* 0x000000ffff027224 */ /* 0x000fe200078e0010 */
[----:B------:R-:W-:Y:S01]  /*a310*/  ISETP.NE.AND.EX P1, PT, RZ, UR7, PT, P1 ;  /* 0x00000007ff007c0c */ /* 0x000fe2000bf25310 */
[----:B------:R-:W1:Y:S01]  /*a320*/  S2UR UR9, SR_CTAID.Y ;  /* 0x00000000000979c3 */ /* 0x000e620000002600 */
[----:B0-----:R-:W-:-:S05]  /*a330*/  I2FP.F32.U32 R3, UR4 ;  /* 0x0000000400037c45 */ /* 0x001fca0008201000 */
[----:B------:R-:W-:Y:S01]  /*a340*/  FMUL R10, R3, UR5 ;  /* 0x00000005030a7c20 */ /* 0x000fe20008400000 */
[----:B------:R-:W-:-:S05]  /*a350*/  IMAD.MOV.U32 R3, RZ, RZ, R17 ;  /* 0x000000ffff037224 */ /* 0x000fca00078e0011 */
[----:B------:R-:W-:Y:S05]  /*a360*/  @!P1 BRA `(.L_x_300) ;  /* 0x0000000000289947 */ /* 0x000fea0003800000 */
[----:B------:R-:W-:Y:S02]  /*a370*/  ULDC UR5, c[0x0][0x634] ;  /* 0x00018d0000057ab9 */ /* 0x000fe40000000800 */
[----:B------:R-:W-:-:S05]  /*a380*/  IADD3 R7, P1, R16, UR5, RZ ;  /* 0x0000000510077c10 */ /* 0x000fca000ff3e0ff */
[----:B------:R-:W-:-:S04]  /*a390*/  IMAD.X R11, RZ, RZ, R17, P1 ;  /* 0x000000ffff0b7224 */ /* 0x000fc800008e0611 */
[----:B------:R-:W-:-:S04]  /*a3a0*/  IMAD.WIDE.U32 R4, R11, UR6, RZ ;  /* 0x000000060b047c25 */ /* 0x000fc8000f8e00ff */
[----:B------:R-:W-:-:S04]  /*a3b0*/  IMAD.WIDE.U32 R4, P1, R7, UR7, R4 ;  /* 0x0000000707047c25 */ /* 0x000fc8000f820004 */
[----:B------:R-:W-:-:S04]  /*a3c0*/  IMAD.WIDE.U32 R6, R7, UR6, RZ ;  /* 0x0000000607067c25 */ /* 0x000fc8000f8e00ff */
[----:B------:R-:W-:Y:S01]  /*a3d0*/  IMAD.X R3, RZ, RZ, RZ, P1 ;  /* 0x000000ffff037224 */ /* 0x000fe200008e06ff */
[----:B------:R-:W-:Y:S01]  /*a3e0*/  IADD3 RZ, P1, R7, R4, RZ ;  /* 0x0000000407ff7210 */ /* 0x000fe20007f3e0ff */
[----:B------:R-:W-:-:S04]  /*a3f0*/  IMAD.MOV.U32 R2, RZ, RZ, R5 ;  /* 0x000000ffff027224 */ /* 0x000fc800078e0005 */
[----:B------:R-:W-:-:S08]  /*a400*/  IMAD.WIDE.U32.X R2, R11, UR7, R2, P1 ;  /* 0x000000070b027c25 */ /* 0x000fd000088e0402 */
.L_x_300:
[--C-:B------:R-:W-:Y:S01]  /*a410*/  SHF.R.U64 R19, R2, UR8, R3.reuse ;  /* 0x0000000802137c19 */ /* 0x100fe20008001203 */
[----:B------:R-:W0:Y:S01]  /*a420*/  F2I.U32.TRUNC.NTZ R10, R10 ;  /* 0x0000000a000a7305 */ /* 0x000e22000020f000 */
[----:B------:R-:W-:Y:S01]  /*a430*/  SHF.R.U32.HI R2, RZ, UR8, R3 ;  /* 0x00000008ff027c19 */ /* 0x000fe20008011603 */
[----:B------:R-:W-:Y:S01]  /*a440*/  ULDC.64 UR6, c[0x0][0x620] ;  /* 0x0001880000067ab9 */ /* 0x000fe20000000a00 */
[----:B------:R-:W-:Y:S01]  /*a450*/  IADD3 R5, P1, RZ, -R19, RZ ;  /* 0x80000013ff057210 */ /* 0x000fe20007f3e0ff */
[----:B------:R-:W2:Y:S01]  /*a460*/  LDC R15, c[0x0][0x610] ;  /* 0x00018400ff0f7b82 */ /* 0x000ea20000000800 */
[----:B-1----:R-:W-:Y:S01]  /*a470*/  I2FP.F32.U32 R4, UR9 ;  /* 0x0000000900047c45 */ /* 0x002fe20008201000 */
[----:B------:R-:W-:Y:S01]  /*a480*/  ULDC UR8, c[0x0][0x658] ;  /* 0x0001960000087ab9 */ /* 0x000fe20000000800 */
[----:B------:R-:W-:Y:S01]  /*a490*/  ULDC UR12, c[0x0][0x648] ;  /* 0x00019200000c7ab9 */ /* 0x000fe20000000800 */
[----:B------:R-:W-:Y:S02]  /*a4a0*/  IMAD.X R2, RZ, RZ, ~R2, P1 ;  /* 0x000000ffff027224 */ /* 0x000fe400008e0e02 */
[----:B------:R-:W-:Y:S01]  /*a4b0*/  FMUL R6, R4, UR10 ;  /* 0x0000000a04067c20 */ /* 0x000fe20008400000 */
[----:B------:R-:W-:Y:S01]  /*a4c0*/  ULDC.64 UR10, c[0x0][0x640] ;  /* 0x00019000000a7ab9 */ /* 0x000fe20000000a00 */
[----:B------:R-:W-:Y:S01]  /*a4d0*/  IMAD R4, R2, UR6, RZ ;  /* 0x0000000602047c24 */ /* 0x000fe2000f8e02ff */
[----:B------:R-:W-:Y:S01]  /*a4e0*/  ISETP.NE.U32.AND P1, PT, RZ, UR10, PT ;  /* 0x0000000aff007c0c */ /* 0x000fe2000bf25070 */
[C---:B------:R-:W-:Y:S01]  /*a4f0*/  IMAD.WIDE.U32 R2, R5.reuse, UR6, R16 ;  /* 0x0000000605027c25 */ /* 0x040fe2000f8e0010 */
[----:B0-----:R-:W-:Y:S01]  /*a500*/  R2UR UR5, R10 ;  /* 0x000000000a0572ca */ /* 0x001fe200000e0000 */
[----:B------:R-:W0:Y:S01]  /*a510*/  F2I.U32.TRUNC.NTZ R6, R6 ;  /* 0x0000000600067305 */ /* 0x000e22000020f000 */
[----:B------:R-:W-:Y:S01]  /*a520*/  ULDC UR6, c[0x0][0x618] ;  /* 0x0001860000067ab9 */ /* 0x000fe20000000800 */
[----:B------:R-:W-:Y:S01]  /*a530*/  IMAD R5, R5, UR7, R4 ;  /* 0x0000000705057c24 */ /* 0x000fe2000f8e0204 */
[----:B------:R-:W-:-:S03]  /*a540*/  ISETP.NE.AND.EX P1, PT, RZ, UR11, PT, P1 ;  /* 0x0000000bff007c0c */ /* 0x000fc6000bf25310 */
[----:B------:R-:W-:-:S05]  /*a550*/  IMAD.IADD R3, R3, 0x1, R5 ;  /* 0x0000000103037824 */ /* 0x000fca00078e0205 */
[--C-:B------:R-:W-:Y:S02]  /*a560*/  SHF.R.U64 R10, R2, UR6, R3.reuse ;  /* 0x00000006020a7c19 */ /* 0x100fe40008001203 */
[----:B------:R-:W-:Y:S01]  /*a570*/  SHF.R.U32.HI R3, RZ, UR6, R3 ;  /* 0x00000006ff037c19 */ /* 0x000fe20008011603 */
[----:B------:R-:W-:Y:S01]  /*a580*/  ULDC UR6, c[0x0][0x608] ;  /* 0x0001820000067ab9 */ /* 0x000fe20000000800 */
[----:B0-----:R-:W-:Y:S02]  /*a590*/  R2UR UR7, R6 ;  /* 0x00000000060772ca */ /* 0x001fe400000e0000 */
[--C-:B------:R-:W-:Y:S02]  /*a5a0*/  SHF.R.U64 R12, R10, UR6, R3.reuse ;  /* 0x000000060a0c7c19 */ /* 0x100fe40008001203 */
[----:B------:R-:W-:Y:S01]  /*a5b0*/  SHF.R.U32.HI R3, RZ, UR6, R3 ;  /* 0x00000006ff037c19 */ /* 0x000fe20008011603 */
[----:B------:R-:W-:-:S03]  /*a5c0*/  UIADD3 UR6, -UR5, URZ, URZ ;  /* 0x0000003f05067290 */ /* 0x000fc6000fffe13f */
[--C-:B------:R-:W-:Y:S01]  /*a5d0*/  SHF.R.U64 R13, R12, UR8, R3.reuse ;  /* 0x000000080c0d7c19 */ /* 0x100fe20008001203 */
[----:B------:R-:W-:Y:S01]  /*a5e0*/  ULDC UR5, c[0x0][0x144] ;  /* 0x0000510000057ab9 */ /* 0x000fe20000000800 */
[----:B------:R-:W-:-:S03]  /*a5f0*/  SHF.R.U32.HI R3, RZ, UR8, R3 ;  /* 0x00000008ff037c19 */ /* 0x000fc60008011603 */
[----:B------:R-:W-:Y:S01]  /*a600*/  IMAD.MOV.U32 R2, RZ, RZ, R13 ;  /* 0x000000ffff027224 */ /* 0x000fe200078e000d */
[----:B------:R-:W-:Y:S06]  /*a610*/  @!P1 BRA `(.L_x_301) ;  /* 0x0000000000289947 */ /* 0x000fec0003800000 */
        /* <DEDUP_REMOVED lines=10> */
.L_x_301:
[----:B------:R-:W-:Y:S01]  /*a6c0*/  UISETP.NE.AND UP0, UPT, UR45, URZ, UPT ;  /* 0x0000003f2d00728c */ /* 0x000fe2000bf05270 */
[----:B------:R-:W-:Y:S01]  /*a6d0*/  SHF.R.U64 R3, R2, UR12, R3 ;  /* 0x0000000c02037c19 */ /* 0x000fe20008001203 */
[----:B------:R-:W-:Y:S01]  /*a6e0*/  UIADD3 UR7, -UR7, URZ, URZ ;  /* 0x0000003f07077290 */ /* 0x000fe2000fffe13f */
[----:B------:R-:W-:Y:S01]  /*a6f0*/  LOP3.LUT R2, R12, UR22, RZ, 0xc0, !PT ;  /* 0x000000160c027c12 */ /* 0x000fe2000f8ec0ff */
[----:B------:R-:W-:Y:S01]  /*a700*/  UIMAD UR4, UR5, UR6, UR4 ;  /* 0x00000006050472a4 */ /* 0x000fe2000f8e0204 */
[----:B------:R-:W-:Y:S01]  /*a710*/  LOP3.LUT R5, R10, UR13, RZ, 0xc0, !PT ;  /* 0x0000000d0a057c12 */ /* 0x000fe2000f8ec0ff */
[----:B------:R-:W-:Y:S01]  /*a720*/  IMAD.MOV R4, RZ, RZ, -R3 ;  /* 0x000000ffff047224 */ /* 0x000fe200078e0a03 */
[----:B------:R-:W-:Y:S01]  /*a730*/  ULDC UR5, c[0x0][0x148] ;  /* 0x0000520000057ab9 */ /* 0x000fe20000000800 */
[----:B------:R-:W-:Y:S01]  /*a740*/  IMAD R18, R3, UR21, R2 ;  /* 0x0000001503127c24 */ /* 0x000fe2000f8e0202 */
[----:B------:R-:W-:Y:S01]  /*a750*/  PLOP3.LUT P1, PT, PT, PT, UP0, 0x80, 0x0 ;  /* 0x000000000000781c */ /* 0x000fe20003f2f008 */
[----:B------:R-:W-:Y:S01]  /*a760*/  IMAD.MOV.U32 R3, RZ, RZ, 0x1 ;  /* 0x00000001ff037424 */ /* 0x000fe200078e00ff */
[----:B------:R-:W-:-:S03]  /*a770*/  @UP0 UIMAD UR4, UR5, UR7, UR9 ;  /* 0x00000007050402a4 */ /* 0x000fc6000f8e0209 */
[----:B------:R-:W-:Y:S02]  /*a780*/  ULDC UR5, c[0x0][0x638] ;  /* 0x00018e0000057ab9 */ /* 0x000fe40000000800 */
[----:B------:R-:W-:Y:S02]  /*a790*/  IMAD R2, R4, UR5, R13 ;  /* 0x0000000504027c24 */ /* 0x000fe4000f8e020d */
[----:B--2---:R-:W-:Y:S01]  /*a7a0*/  IMAD R18, R18, R15, UR4 ;  /* 0x0000000412127e24 */ /* 0x004fe2000f8e020f */
[----:B------:R-:W-:Y:S02]  /*a7b0*/  ULDC UR4, c[0x0][0x600] ;  /* 0x0001800000047ab9 */ /* 0x000fe40000000800 */
[----:B------:R-:W-:-:S05]  /*a7c0*/  IMAD R5, R2, UR4, R5 ;  /* 0x0000000402057c24 */ /* 0x000fca000f8e0205 */
[----:B------:R-:W-:Y:S02]  /*a7d0*/  SEL R2, R5, R18, !P1 ;  /* 0x0000001205027207 */ /* 0x000fe40004800000 */
[----:B------:R-:W-:-:S07]  /*a7e0*/  SEL R18, R18, R5, !P1 ;  /* 0x0000000512127207 */ /* 0x000fce0004800000 */
.L_x_299:
[----:B------:R-:W-:Y:S05]  /*a7f0*/  BSYNC B1 ;  /* 0x0000000000017941 */ /* 0x000fea0003800000 */
.L_x_298:
[----:B------:R-:W-:-:S13]  /*a800*/  LOP3.LUT P1, RZ, R3, 0xff, RZ, 0xc0, !PT ;  /* 0x000000ff03ff7812 */ /* 0x000fda000782c0ff */
[----:B------:R-:W-:Y:S05]  /*a810*/  @P1 BRA `(.L_x_302) ;  /* 0xfffffff000b01947 */ /* 0x000fea000383ffff */
[----:B------:R-:W-:Y:S05]  /*a820*/  BSYNC B0 ;  /* 0x0000000000007941 */ /* 0x000fea0003800000 */
.L_x_290:
[----:B------:R-:W-:-:S03]  /*a830*/  UMOV UR4, 0xffffffff ;  /* 0xffffffff00047882 */ /* 0x000fc60000000000 */
[----:B------:R-:W-:Y:S05]  /*a840*/  BRA.DIV UR4, `(.L_x_303) ;  /* 0x0000000604447947 */ /* 0x000fea000b800000 */
[----:B------:R-:W-:-:S13]  /*a850*/  ELECT P6, URZ, PT ;  /* 0x00000000003f782f */ /* 0x000fda00038c0000 */
.L_x_319:
[----:B------:R-:W-:Y:S04]  /*a860*/  BSSY B0, `(.L_x_304) ;  /* 0x000002c000007945 */ /* 0x000fe80003800000 */
[----:B------:R-:W-:Y:S05]  /*a870*/  @!P6 BRA `(.L_x_305) ;  /* 0x0000000000a8e947 */ /* 0x000fea0003800000 */
[----:B------:R-:W-:-:S04]  /*a880*/  ULOP3.LUT UR4, UR39, 0x2, URZ, 0xfc, !UPT ;  /* 0x0000000227047892 */ /* 0x000fc8000f8efc3f */
[----:B------:R-:W-:-:S06]  /*a890*/  UISETP.NE.AND UP0, UPT, UR4, 0x3, UPT ;  /* 0x000000030400788c */ /* 0x000fcc000bf05270 */
[----:B------:R-:W-:-:S13]  /*a8a0*/  PLOP3.LUT P0, PT, PT, PT, UP0, 0x80, 0x0 ;  /* 0x000000000000781c */ /* 0x000fda0003f0f008 */
[----:B------:R-:W-:Y:S05]  /*a8b0*/  @!P0 BRA `(.L_x_306) ;  /* 0x0000000000048947 */ /* 0x000fea0003800000 */
[----:B------:R-:W-:Y:S01]  /*a8c0*/  BPT.TRAP 0x1 ;  /* 0x000000040000795c */ /* 0x000fe20000300000 */
.L_x_306:
[----:B------:R-:W0:Y:S01]  /*a8d0*/  S2R R3, SR_CgaCtaId ;  /* 0x0000000000037919 */ /* 0x000e220000008800 */
[----:B------:R-:W-:-:S04]  /*a8e0*/  MOV R2, 0x400 ;  /* 0x0000040000027802 */ /* 0x000fc80000000f00 */
[----:B0-----:R-:W-:Y:S02]  /*a8f0*/  LEA R3, R3, R2, 0x18 ;  /* 0x0000000203037211 */ /* 0x001fe400078ec0ff */
[----:B------:R-:W-:-:S03]  /*a900*/  SHF.L.U32 R2, R8, 0x1f, RZ ;  /* 0x0000001f08027819 */ /* 0x000fc600000006ff */
[----:B------:R-:W-:-:S04]  /*a910*/  VIADD R3, R3, 0x20 ;  /* 0x0000002003037836 */ /* 0x000fc80000000000 */
[C---:B------:R-:W-:Y:S02]  /*a920*/  IMAD R7, R0.reuse, 0x8, R3 ;  /* 0x0000000800077824 */ /* 0x040fe400078e0203 */
[----:B------:R-:W-:Y:S02]  /*a930*/  VIADD R0, R0, 0x1 ;  /* 0x0000000100007836 */ /* 0x000fe40000000000 */
[----:B------:R-:W0:Y:S03]  /*a940*/  SYNCS.PHASECHK.TRANS64.TRYWAIT P0, [R7+URZ], R2 ;  /* 0x00000002070075a7 */ /* 0x000e26000800017f */
[----:B------:R-:W-:-:S04]  /*a950*/  ISETP.NE.AND P1, PT, R0, 0x4, PT ;  /* 0x000000040000780c */ /* 0x000fc80003f25270 */
[----:B------:R-:W-:Y:S02]  /*a960*/  SEL R5, RZ, 0x1, P1 ;  /* 0x00000001ff057807 */ /* 0x000fe40000800000 */
[----:B------:R-:W-:Y:S02]  /*a970*/  SEL R0, R0, RZ, P1 ;  /* 0x000000ff00007207 */ /* 0x000fe40000800000 */
[----:B------:R-:W-:-:S03]  /*a980*/  LOP3.LUT R5, R8, R5, RZ, 0x3c, !PT ;  /* 0x0000000508057212 */ /* 0x000fc600078e3cff */
[----:B------:R-:W-:Y:S01]  /*a990*/  IMAD R9, R0, 0x8, R3 ;  /* 0x0000000800097824 */ /* 0x000fe200078e0203 */
[----:B------:R-:W-:Y:S01]  /*a9a0*/  SHF.L.U32 R4, R5, 0x1f, RZ ;  /* 0x0000001f05047819 */ /* 0x000fe200000006ff */
[----:B0-----:R-:W-:Y:S06]  /*a9b0*/  @!P0 BRA `(.L_x_307) ;  /* 0x0000000400088947 */ /* 0x001fec0003800000 */
.L_x_320:
[----:B------:R-:W1:Y:S01]  /*a9c0*/  SYNCS.PHASECHK.TRANS64.TRYWAIT P0, [R9+URZ], R4 ;  /* 0x00000004090075a7 */ /* 0x000e62000800017f */
[----:B------:R-:W-:-:S05]  /*a9d0*/  VIADD R0, R0, 0x1 ;  /* 0x0000000100007836 */ /* 0x000fca0000000000 */
[----:B------:R-:W-:-:S04]  /*a9e0*/  ISETP.NE.AND P1, PT, R0, 0x4, PT ;  /* 0x000000040000780c */ /* 0x000fc80003f25270 */
[----:B0-----:R-:W-:Y:S02]  /*a9f0*/  SEL R2, RZ, 0x1, P1 ;  /* 0x00000001ff027807 */ /* 0x001fe40000800000 */
[----:B------:R-:W-:Y:S02]  /*aa00*/  SEL R0, R0, RZ, P1 ;  /* 0x000000ff00007207 */ /* 0x000fe40000800000 */
[----:B------:R-:W-:-:S03]  /*aa10*/  LOP3.LUT R7, R5, R2, RZ, 0x3c, !PT ;  /* 0x0000000205077212 */ /* 0x000fc600078e3cff */
[----:B------:R-:W-:Y:S01]  /*aa20*/  IMAD R6, R0, 0x8, R3 ;  /* 0x0000000800067824 */ /* 0x000fe200078e0203 */
[----:B------:R-:W-:Y:S01]  /*aa30*/  SHF.L.U32 R5, R7, 0x1f, RZ ;  /* 0x0000001f07057819 */ /* 0x000fe200000006ff */
[----:B-1----:R-:W-:Y:S06]  /*aa40*/  @!P0 BRA `(.L_x_308) ;  /* 0x0000000000f88947 */ /* 0x002fec0003800000 */
.L_x_321:
[----:B------:R-:W1:Y:S01]  /*aa50*/  SYNCS.PHASECHK.TRANS64.TRYWAIT P0, [R6+URZ], R5 ;  /* 0x00000005060075a7 */ /* 0x000e62000800017f */
[----:B------:R-:W-:-:S05]  /*aa60*/  VIADD R0, R0, 0x1 ;  /* 0x0000000100007836 */ /* 0x000fca0000000000 */
[----:B------:R-:W-:-:S04]  /*aa70*/  ISETP.NE.AND P1, PT, R0, 0x4, PT ;  /* 0x000000040000780c */ /* 0x000fc80003f25270 */
[----:B------:R-:W-:Y:S02]  /*aa80*/  SEL R2, RZ, 0x1, P1 ;  /* 0x00000001ff027807 */ /* 0x000fe40000800000 */
[----:B------:R-:W-:Y:S02]  /*aa90*/  SEL R0, R0, RZ, P1 ;  /* 0x000000ff00007207 */ /* 0x000fe40000800000 */
[----:B------:R-:W-:Y:S01]  /*aaa0*/  LOP3.LUT R2, R7, R2, RZ, 0x3c, !PT ;  /* 0x0000000207027212 */ /* 0x000fe200078e3cff */
[----:B-1----:R-:W-:Y:S06]  /*aab0*/  @!P0 BRA `(.L_x_309) ;  /* 0x0000000000f08947 */ /* 0x002fec0003800000 */
.L_x_322:
[----:B------:R-:W-:Y:S01]  /*aac0*/  IMAD R3, R0, 0x8, R3 ;  /* 0x0000000800037824 */ /* 0x000fe200078e0203 */
[----:B------:R-:W-:-:S07]  /*aad0*/  SHF.L.U32 R0, R2, 0x1f, RZ ;  /* 0x0000001f02007819 */ /* 0x000fce00000006ff */
.L_x_310:
[----:B--2---:R2:W3:Y:S02]  /*aae0*/  SYNCS.PHASECHK.TRANS64.TRYWAIT P0, [R3+URZ], R0 ;  /* 0x00000000030075a7 */ /* 0x0044e4000800017f */
[----:B---3--:R-:W-:Y:S05]  /*aaf0*/  @!P0 NANOSLEEP.SYNCS 0x989680 ;  /* 0x009896800000895d */ /* 0x008fea0003900000 */
[----:B------:R-:W3:Y:S02]  /*ab00*/  @!P0 SYNCS.PHASECHK.TRANS64 P0, [R3+URZ], R0 ;  /* 0x00000000030085a7 */ /* 0x000ee4000800007f */
[----:B---3--:R-:W-:Y:S05]  /*ab10*/  @!P0 BRA `(.L_x_310) ;  /* 0xfffffffc00f08947 */ /* 0x008fea000383ffff */
.L_x_305:
[----:B------:R-:W-:Y:S05]  /*ab20*/  BSYNC B0 ;  /* 0x0000000000007941 */ /* 0x000fea0003800000 */
.L_x_304:
[----:B------:R-:W-:Y:S05]  /*ab30*/  EXIT ;  /* 0x000000000000794d */ /* 0x000fea0003800000 */
.L_x_14:
[----:B0-----:R0:W1:Y:S02]  /*ab40*/  SYNCS.PHASECHK.TRANS64.TRYWAIT P0, [R157+URZ], R0 ;  /* 0x000000009d0075a7 */ /* 0x001064000800017f */
[----:B-1----:R-:W-:Y:S05]  /*ab50*/  @!P0 NANOSLEEP.SYNCS 0x989680 ;  /* 0x009896800000895d */ /* 0x002fea0003900000 */
[----:B------:R-:W1:Y:S02]  /*ab60*/  @!P0 SYNCS.PHASECHK.TRANS64 P0, [R157+URZ], R0 ;  /* 0x000000009d0085a7 */ /* 0x000e64000800007f */
[----:B-1----:R-:W-:Y:S05]  /*ab70*/  @!P0 BRA `(.L_x_14) ;  /* 0xfffffffc00f08947 */ /* 0x002fea000383ffff */
[----:B------:R-:W-:Y:S05]  /*ab80*/  BRA `(.L_x_311) ;  /* 0xffffff6800847947 */ /* 0x000fea000383ffff */
.L_x_19:
[----:B-1----:R1:W2:Y:S02]  /*ab90*/  SYNCS.PHASECHK.TRANS64.TRYWAIT P1, [R3+URZ], R0 ;  /* 0x00000000030075a7 */ /* 0x0022a4000802017f */
[----:B--2---:R-:W-:Y:S05]  /*aba0*/  @!P1 NANOSLEEP.SYNCS 0x989680 ;  /* 0x009896800000995d */ /* 0x004fea0003900000 */
[----:B------:R-:W2:Y:S02]  /*abb0*/  @!P1 SYNCS.PHASECHK.TRANS64 P1, [R3+URZ], R0 ;  /* 0x00000000030095a7 */ /* 0x000ea4000802007f */
[----:B--2---:R-:W-:Y:S05]  /*abc0*/  @!P1 BRA `(.L_x_19) ;  /* 0xfffffffc00f09947 */ /* 0x004fea000383ffff */
[----:B------:R-:W-:Y:S05]  /*abd0*/  BRA `(.L_x_18) ;  /* 0xffffff6800f47947 */ /* 0x000fea000383ffff */
.L_x_24:
[----:B-1----:R-:W-:-:S04]  /*abe0*/  IMAD.U32 R4, RZ, RZ, UR8 ;  /* 0x00000008ff047e24 */ /* 0x002fc8000f8e00ff */
[----:B------:R1:W2:Y:S03]  /*abf0*/  SYNCS.PHASECHK.TRANS64.TRYWAIT P1, [R4+URZ], R3 ;  /* 0x00000003040075a7 */ /* 0x0002a6000802017f */
[----:B--2---:R-:W-:Y:S05]  /*ac00*/  @!P1 NANOSLEEP.SYNCS 0x989680 ;  /* 0x009896800000995d */ /* 0x004fea0003900000 */
[----:B------:R-:W2:Y:S02]  /*ac10*/  @!P1 SYNCS.PHASECHK.TRANS64 P1, [R4+URZ], R3 ;  /* 0x00000003040095a7 */ /* 0x000ea4000802007f */
[----:B--2---:R-:W-:Y:S05]  /*ac20*/  @!P1 BRA `(.L_x_24) ;  /* 0xfffffffc00ec9947 */ /* 0x004fea000383ffff */
[----:B------:R-:W-:Y:S05]  /*ac30*/  BRA `(.L_x_23) ;  /* 0xffffff7400507947 */ /* 0x000fea000383ffff */
.L_x_30:
[----:B0-----:R0:W1:Y:S02]  /*ac40*/  SYNCS.PHASECHK.TRANS64.TRYWAIT P0, [R157+URZ+0x10], R0 ;  /* 0x000010009d0075a7 */ /* 0x001064000800017f */
[----:B-1----:R-:W-:Y:S05]  /*ac50*/  @!P0 NANOSLEEP.SYNCS 0x989680 ;  /* 0x009896800000895d */ /* 0x002fea0003900000 */
[----:B------:R-:W1:Y:S02]  /*ac60*/  @!P0 SYNCS.PHASECHK.TRANS64 P0, [R157+URZ+0x10], R0 ;  /* 0x000010009d0085a7 */ /* 0x000e64000800007f */
[----:B-1----:R-:W-:Y:S05]  /*ac70*/  @!P0 BRA `(.L_x_30) ;  /* 0xfffffffc00f08947 */ /* 0x002fea000383ffff */
[----:B------:R-:W-:Y:S05]  /*ac80*/  BRA `(.L_x_312) ;  /* 0xffffff8000187947 */ /* 0x000fea000383ffff */
.L_x_291:
[----:B------:R-:W-:Y:S01]  /*ac90*/  BSSY B1, `(.L_x_313) ;  /* 0x0000006000017945 */ /* 0x000fe20003800000 */
[----:B------:R-:W-:-:S07]  /*aca0*/  IMAD.MOV.U32 R15, RZ, RZ, -0x1 ;  /* 0xffffffffff0f7424 */ /* 0x000fce00078e00ff */
[----:B------:R-:W-:Y:S05]  /*acb0*/  WARPSYNC.COLLECTIVE R15, `(.L_x_314) ;  /* 0x000000000f0c7348 */ /* 0x000fea0003c00000 */
[----:B------:R-:W-:Y:S02]  /*acc0*/  ELECT P6, UR62, PT ;  /* 0x00000000003e782f */ /* 0x000fe400038c0000 */
[----:B------:R-:W-:Y:S01]  /*acd0*/  MOV R14, UR62 ;  /* 0x0000003e000e7c02 */ /* 0x000fe20008000f00 */
[----:B------:R-:W-:Y:S10]  /*ace0*/  ENDCOLLECTIVE ;  /* 0x000000000000791b */ /* 0x000ff40003800000 */
.L_x_314:
[----:B------:R-:W-:Y:S05]  /*acf0*/  BSYNC B1 ;  /* 0x0000000000017941 */ /* 0x000fea0003800000 */
.L_x_313:
[----:B------:R-:W-:Y:S05]  /*ad00*/  BRA `(.L_x_315) ;  /* 0xffffffec00807947 */ /* 0x000fea000383ffff */
.L_x_294:
[----:B-1----:R1:W2:Y:S02]  /*ad10*/  SYNCS.PHASECHK.TRANS64.TRYWAIT P1, [R7+URZ+0x20], R4 ;  /* 0x00002004070075a7 */ /* 0x0022a4000802017f */
[----:B--2---:R-:W-:Y:S05]  /*ad20*/  @!P1 NANOSLEEP.SYNCS 0x989680 ;  /* 0x009896800000995d */ /* 0x004fea0003900000 */
[----:B------:R-:W2:Y:S02]  /*ad30*/  @!P1 SYNCS.PHASECHK.TRANS64 P1, [R7+URZ+0x20], R4 ;  /* 0x00002004070095a7 */ /* 0x000ea4000802007f */
[----:B--2---:R-:W-:Y:S05]  /*ad40*/  @!P1 BRA `(.L_x_294) ;  /* 0xfffffffc00f09947 */ /* 0x004fea000383ffff */
[----:B------:R-:W-:Y:S05]  /*ad50*/  BRA `(.L_x_316) ;  /* 0xffffffec00b47947 */ /* 0x000fea000383ffff */
.L_x_303:
[----:B------:R-:W-:Y:S01]  /*ad60*/  BSSY B0, `(.L_x_317) ;  /* 0x0000006000007945 */ /* 0x000fe20003800000 */
[----:B------:R-:W-:-:S07]  /*ad70*/  IMAD.MOV.U32 R15, RZ, RZ, -0x1 ;  /* 0xffffffffff0f7424 */ /* 0x000fce00078e00ff */
[----:B------:R-:W-:Y:S05]  /*ad80*/  WARPSYNC.COLLECTIVE R15, `(.L_x_318) ;  /* 0x000000000f0c7348 */ /* 0x000fea0003c00000 */
[----:B------:R-:W-:Y:S02]  /*ad90*/  ELECT P6, UR62, PT ;  /* 0x00000000003e782f */ /* 0x000fe400038c0000 */
[----:B------:R-:W-:Y:S01]  /*ada0*/  MOV R14, UR62 ;  /* 0x0000003e000e7c02 */ /* 0x000fe20008000f00 */
[----:B------:R-:W-:Y:S10]  /*adb0*/  ENDCOLLECTIVE ;  /* 0x000000000000791b */ /* 0x000ff40003800000 */
.L_x_318:
[----:B------:R-:W-:Y:S05]  /*adc0*/  BSYNC B0 ;  /* 0x0000000000007941 */ /* 0x000fea0003800000 */
.L_x_317:
[----:B------:R-:W-:Y:S05]  /*add0*/  BRA `(.L_x_319) ;  /* 0xfffffff800a07947 */ /* 0x000fea000383ffff */
.L_x_307:
[----:B0-----:R0:W1:Y:S02]  /*ade0*/  SYNCS.PHASECHK.TRANS64.TRYWAIT P0, [R7+URZ], R2 ;  /* 0x00000002070075a7 */ /* 0x001064000800017f */
[----:B-1----:R-:W-:Y:S05]  /*adf0*/  @!P0 NANOSLEEP.SYNCS 0x989680 ;  /* 0x009896800000895d */ /* 0x002fea0003900000 */
[----:B------:R-:W1:Y:S02]  /*ae00*/  @!P0 SYNCS.PHASECHK.TRANS64 P0, [R7+URZ], R2 ;  /* 0x00000002070085a7 */ /* 0x000e64000800007f */
[----:B-1----:R-:W-:Y:S05]  /*ae10*/  @!P0 BRA `(.L_x_307) ;  /* 0xfffffffc00f08947 */ /* 0x002fea000383ffff */
[----:B------:R-:W-:Y:S05]  /*ae20*/  BRA `(.L_x_320) ;  /* 0xfffffff800e47947 */ /* 0x000fea000383ffff */
.L_x_308:
[----:B0-----:R0:W1:Y:S02]  /*ae30*/  SYNCS.PHASECHK.TRANS64.TRYWAIT P0, [R9+URZ], R4 ;  /* 0x00000004090075a7 */ /* 0x001064000800017f */
[----:B-1----:R-:W-:Y:S05]  /*ae40*/  @!P0 NANOSLEEP.SYNCS 0x989680 ;  /* 0x009896800000895d */ /* 0x002fea0003900000 */
[----:B------:R-:W1:Y:S02]  /*ae50*/  @!P0 SYNCS.PHASECHK.TRANS64 P0, [R9+URZ], R4 ;  /* 0x00000004090085a7 */ /* 0x000e64000800007f */
[----:B-1----:R-:W-:Y:S05]  /*ae60*/  @!P0 BRA `(.L_x_308) ;  /* 0xfffffffc00f08947 */ /* 0x002fea000383ffff */
[----:B------:R-:W-:Y:S05]  /*ae70*/  BRA `(.L_x_321) ;  /* 0xfffffff800f47947 */ /* 0x000fea000383ffff */
.L_x_309:
[----:B-1----:R1:W2:Y:S02]  /*ae80*/  SYNCS.PHASECHK.TRANS64.TRYWAIT P0, [R6+URZ], R5 ;  /* 0x00000005060075a7 */ /* 0x0022a4000800017f */
[----:B--2---:R-:W-:Y:S05]  /*ae90*/  @!P0 NANOSLEEP.SYNCS 0x989680 ;  /* 0x009896800000895d */ /* 0x004fea0003900000 */
[----:B------:R-:W2:Y:S02]  /*aea0*/  @!P0 SYNCS.PHASECHK.TRANS64 P0, [R6+URZ], R5 ;  /* 0x00000005060085a7 */ /* 0x000ea4000800007f */
[----:B--2---:R-:W-:Y:S05]  /*aeb0*/  @!P0 BRA `(.L_x_309) ;  /* 0xfffffffc00f08947 */ /* 0x004fea000383ffff */
[----:B------:R-:W-:Y:S05]  /*aec0*/  BRA `(.L_x_322) ;  /* 0xfffffff800fc7947 */ /* 0x000fea000383ffff */
.L_x_323:
[----:B------:R-:W-:-:S00]  /*aed0*/  BRA `(.L_x_323) ;  /* 0xfffffffc00fc7947 */ /* 0x000fc0000383ffff */
[----:B------:R-:W-:-:S00]  /*aee0*/  NOP ;  /* 0x0000000000007918 */ /* 0x000fc00000000000 */
        /* <DEDUP_REMOVED lines=9> */
.L_x_324:


//--------------------- .nv.global.init           --------------------------
	.section	.nv.global.init,"aw",@progbits
.nv.global.init:
	.type		$str$22,@object
	.size		$str$22,($str$23 - $str$22)
$str$22:
        /*0000*/ 	.byte	0x6b, 0x5f, 0x74, 0x69, 0x6c, 0x65, 0x5f, 0x63, 0x6f, 0x75, 0x6e, 0x74, 0x20, 0x3e, 0x3d, 0x20
        /*0010*/ 	.byte	0x31, 0x00
	.type		$str$23,@object
	.size		$str$23,(__unnamed_1 - $str$23)
$str$23:
        /*0012*/ 	.byte	0x2f, 0x74, 0x6d, 0x70, 0x2f, 0x63, 0x75, 0x74, 0x6c, 0x61, 0x73, 0x73, 0x5f, 0x73, 0x77, 0x65
        /*0022*/ 	.byte	0x65, 0x70, 0x5f, 0x73, 0x72, 0x63, 0x2f, 0x69, 0x6e, 0x63, 0x6c, 0x75, 0x64, 0x65, 0x2f, 0x63
        /*0032*/ 	.byte	0x75, 0x74, 0x6c, 0x61, 0x73, 0x73, 0x2f, 0x67, 0x65, 0x6d, 0x6d, 0x2f, 0x63, 0x6f, 0x6c, 0x6c
        /*0042*/ 	.byte	0x65, 0x63, 0x74, 0x69, 0x76, 0x65, 0x2f, 0x73, 0x6d, 0x39, 0x30, 0x5f, 0x6d, 0x6d, 0x61, 0x5f
        /*0052*/ 	.byte	0x74, 0x6d, 0x61, 0x5f, 0x67, 0x6d, 0x6d, 0x61, 0x5f, 0x73, 0x73, 0x5f, 0x77, 0x61, 0x72, 0x70
        /*0062*/ 	.byte	0x73, 0x70, 0x65, 0x63, 0x69, 0x61, 0x6c, 0x69, 0x7a, 0x65, 0x64, 0x2e, 0x68, 0x70, 0x70, 0x00
	.type		__unnamed_1,@object
	.size		__unnamed_1,(.L_0 - __unnamed_1)
__unnamed_1:
        /*0072*/ 	.byte	0x76, 0x6f, 0x69, 0x64, 0x20, 0x63, 0x75, 0x74, 0x6c, 0x61, 0x73, 0x73, 0x3a, 0x3a, 0x67, 0x65
        /* <DEDUP_REMOVED lines=175> */
        /*0b72*/ 	.byte	0x00
.L_0:


//--------------------- .nv.shared._ZN7cutlass13device_kernelINS_4gemm6kernel13GemmUniversalIN4cute5tupleIJiiiiEEENS1_10collective13CollectiveMmaINS1_34MainloopSm90TmaGmmaWarpSpecializedILi4ENS5_IJNS4_1CILi1EEESB_SB_EEENS1_32KernelTmaWarpSpecializedPingpongEEENS5_IJNSA_ILi64EEENSA_ILi256EEENSA_ILi128EEEEEEfNS5_IJlSB_lEEEfSJ_NS4_8TiledMMAINS4_8MMA_AtomIJNS4_4SM904GMMA30MMA_64x256x8_F32TF32TF32_SS_TNILNSN_7ScaleInE1ELSP_1EEEEEENS4_6LayoutISC_NS5_IJNSA_ILi0EEEST_ST_EEEEENS5_IJNS4_10UnderscoreESW_SW_EEEEENS4_13SM90_TMA_LOADENS4_14ComposedLayoutINS4_7SwizzleILi3ELi4ELi3EEENS4_18smem_ptr_flag_bitsILi32EEENSS_INS5_IJNSA_ILi8EEENSA_ILi32EEEEEENS5_IJS16_SB_EEEEEEEvNS4_8identityESZ_S1A_vS1B_EENS_8epilogue10collective6detail29Sm90TmaWarpSpecializedAdapterINS1E_15DefaultEpilogueIfSJ_SJ_NS1D_6thread17LinearCombinationIfLi1EffLNS1I_9ScaleType4KindE0ELNS_15FloatRoundStyleE2EfEENS1_15EpilogueDefaultEEEEEvvEEEEvNT_6ParamsE --------------------------
	.section	.nv.shared._ZN7cutlass13device_kernelINS_4gemm6kernel13GemmUniversalIN4cute5tupleIJiiiiEEENS1_10collective13CollectiveMmaINS1_34MainloopSm90TmaGmmaWarpSpecializedILi4ENS5_IJNS4_1CILi1EEESB_SB_EEENS1_32KernelTmaWarpSpecializedPingpongEEENS5_IJNSA_ILi64EEENSA_ILi256EEENSA_ILi128EEEEEEfNS5_IJlSB_lEEEfSJ_NS4_8TiledMMAINS4_8MMA_AtomIJNS4_4SM904GMMA30MMA_64x256x8_F32TF32TF32_SS_TNILNSN_7ScaleInE1ELSP_1EEEEEENS4_6LayoutISC_NS5_IJNSA_ILi0EEEST_ST_EEEEENS5_IJNS4_10UnderscoreESW_SW_EEEEENS4_13SM90_TMA_LOADENS4_14ComposedLayoutINS4_7SwizzleILi3ELi4ELi3EEENS4_18smem_ptr_flag_bitsILi32EEENSS_INS5_IJNSA_ILi8EEENSA_ILi32EEEEEENS5_IJS16_SB_EEEEEEEvNS4_8identityESZ_S1A_vS1B_EENS_8epilogue10collective6detail29Sm90TmaWarpSpecializedAdapterINS1E_15DefaultEpilogueIfSJ_SJ_NS1D_6thread17LinearCombinationIfLi1EffLNS1I_9ScaleType4KindE0ELNS_15FloatRoundStyleE2EfEENS1_15EpilogueDefaultEEEEEvvEEEEvNT_6ParamsE,"aw",@nobits
	.sectionflags	@""
	.align	16
	.zero		1024


//--------------------- .nv.shared.reserved.0     --------------------------
	.section	.nv.shared.reserved.0,"aw",@nobits
	.weak		__nv_reservedSMEM_offset_0_alias
	.size		__nv_reservedSMEM_offset_0_alias, 0, 0
	.other		__nv_reservedSMEM_offset_0_alias,@"STO_CUDA_RESERVED_SHARED STV_DEFAULT"
__nv_reservedSMEM_offset_0_alias:
	.zero		0


//--------------------- .nv.global                --------------------------
	.section	.nv.global,"aw",@nobits
.nv.global:
	.type		_ZN40_INTERNAL_7d22ae67_4_k_cu_9e97437f_220574cute1_E,@object
	.size		_ZN40_INTERNAL_7d22ae67_4_k_cu_9e97437f_220574cute1_E,(_ZN40_INTERNAL_7d22ae67_4_k_cu_9e97437f_220574cuda3std3__45__cpo6cbeginE - _ZN40_INTERNAL_7d22ae67_4_k_cu_9e97437f_220574cute1_E)
_ZN40_INTERNAL_7d22ae67_4_k_cu_9e97437f_220574cute1_E:
	.zero		1
	.type		_ZN40_INTERNAL_7d22ae67_4_k_cu_9e97437f_220574cuda3std3__45__cpo6cbeginE,@object
	.size		_ZN40_INTERNAL_7d22ae67_4_k_cu_9e97437f_220574cuda3std3__45__cpo6cbeginE,(_ZN40_INTERNAL_7d22ae67_4_k_cu_9e97437f_220574cuda3std3__48in_placeE - _ZN40_INTERNAL_7d22ae67_4_k_cu_9e97437f_220574cuda3std3__45__cpo6cbeginE)
_ZN40_INTERNAL_7d22ae67_4_k_cu_9e97437f_220574cuda3std3__45__cpo6cbeginE:
	.zero		1
	.type		_ZN40_INTERNAL_7d22ae67_4_k_cu_9e97437f_220574cuda3std3__48in_placeE,@object
	.size		_ZN40_INTERNAL_7d22ae67_4_k_cu_9e97437f_220574cuda3std3__48in_placeE,(_ZN40_INTERNAL_7d22ae67_4_k_cu_9e97437f_220574cuda3std6ranges3__45__cpo9iter_moveE - _ZN40_INTERNAL_7d22ae67_4_k_cu_9e97437f_220574cuda3std3__48in_placeE)
_ZN40_INTERNAL_7d22ae67_4_k_cu_9e97437f_220574cuda3std3__48in_placeE:
	.zero		1
	.type		_ZN40_INTERNAL_7d22ae67_4_k_cu_9e97437f_220574cuda3std6ranges3__45__cpo9iter_moveE,@object
	.size		_ZN40_INTERNAL_7d22ae67_4_k_cu_9e97437f_220574cuda3std6ranges3__45__cpo9iter_moveE,(_ZN40_INTERNAL_7d22ae67_4_k_cu_9e97437f_220574cuda3std3__45__cpo5beginE - _ZN40_INTERNAL_7d22ae67_4_k_cu_9e97437f_220574cuda3std6ranges3__45__cpo9iter_moveE)
_ZN40_INTERNAL_7d22ae67_4_k_cu_9e97437f_220574cuda3std6ranges3__45__cpo9iter_moveE:
	.zero		1
	.type		_ZN40_INTERNAL_7d22ae67_4_k_cu_9e97437f_220574cuda3std3__45__cpo5beginE,@object
	.size		_ZN40_INTERNAL_7d22ae67_4_k_cu_9e97437f_220574cuda3std3__45__cpo5beginE,(_ZN40_INTERNAL_7d22ae67_4_k_cu_9e97437f_220574cuda3std3__442_GLOBAL__N__7d22ae67_4_k_cu_9e97437f_220576ignoreE - _ZN40_INTERNAL_7d22ae67_4_k_cu_9e97437f_220574cuda3std3__45__cpo5beginE)
_ZN40_INTERNAL_7d22ae67_4_k_cu_9e97437f_220574cuda3std3__45__cpo5beginE:
	.zero		1
	.type		_ZN40_INTERNAL_7d22ae67_4_k_cu_9e97437f_220574cuda3std3__442_GLOBAL__N__7d22ae67_4_k_cu_9e97437f_220576ignoreE,@object
	.size		_ZN40_INTERNAL_7d22ae67_4_k_cu_9e97437f_220574cuda3std3__442_GLOBAL__N__7d22ae67_4_k_cu_9e97437f_220576ignoreE,(_ZN40_INTERNAL_7d22ae67_4_k_cu_9e97437f_220574cute7productE - _ZN40_INTERNAL_7d22ae67_4_k_cu_9e97437f_220574cuda3std3__442_GLOBAL__N__7d22ae67_4_k_cu_9e97437f_220576ignoreE)
_ZN40_INTERNAL_7d22ae67_4_k_cu_9e97437f_220574cuda3std3__442_GLOBAL__N__7d22ae67_4_k_cu_9e97437f_220576ignoreE:
	.zero		1
	.type		_ZN40_INTERNAL_7d22ae67_4_k_cu_9e97437f_220574cute7productE,@object
	.size		_ZN40_INTERNAL_7d22ae67_4_k_cu_9e97437f_220574cute7productE,(_ZN40_INTERNAL_7d22ae67_4_k_cu_9e97437f_220574cuda3std3__45__cpo3endE - _ZN40_INTERNAL_7d22ae67_4_k_cu_9e97437f_220574cute7productE)
_ZN40_INTERNAL_7d22ae67_4_k_cu_9e97437f_220574cute7productE:
	.zero		1
	.type		_ZN40_INTERNAL_7d22ae67_4_k_cu_9e97437f_220574cuda3std3__45__cpo3endE,@object
	.size		_ZN40_INTERNAL_7d22ae67_4_k_cu_9e97437f_220574cuda3std3__45__cpo3endE,(_ZN40_INTERNAL_7d22ae67_4_k_cu_9e97437f_220574cuda3std3__419piecewise_constructE - _ZN40_INTERNAL_7d22ae67_4_k_cu_9e97437f_220574cuda3std3__45__cpo3endE)
_ZN40_INTERNAL_7d22ae67_4_k_cu_9e97437f_220574cuda3std3__45__cpo3endE:
	.zero		1
	.type		_ZN40_INTERNAL_7d22ae67_4_k_cu_9e97437f_220574cuda3std3__419piecewise_constructE,@object
	.size		_ZN40_INTERNAL_7d22ae67_4_k_cu_9e97437f_220574cuda3std3__419piecewise_constructE,(_ZN40_INTERNAL_7d22ae67_4_k_cu_9e97437f_220574cuda3std3__45__cpo4cendE - _ZN40_INTERNAL_7d22ae67_4_k_cu_9e97437f_220574cuda3std3__419piecewise_constructE)
_ZN40_INTERNAL_7d22ae67_4_k_cu_9e97437f_220574cuda3std3__419piecewise_constructE:
	.zero		1
	.type		_ZN40_INTERNAL_7d22ae67_4_k_cu_9e97437f_220574cuda3std3__45__cpo4cendE,@object
	.size		_ZN40_INTERNAL_7d22ae67_4_k_cu_9e97437f_220574cuda3std3__45__cpo4cendE,(_ZN40_INTERNAL_7d22ae67_4_k_cu_9e97437f_220574cuda3std6ranges3__45__cpo4swapE - _ZN40_INTERNAL_7d22ae67_4_k_cu_9e97437f_220574cuda3std3__45__cpo4cendE)
_ZN40_INTERNAL_7d22ae67_4_k_cu_9e97437f_220574cuda3std3__45__cpo4cendE:
	.zero		1
	.type		_ZN40_INTERNAL_7d22ae67_4_k_cu_9e97437f_220574cuda3std6ranges3__45__cpo4swapE,@object
	.size		_ZN40_INTERNAL_7d22ae67_4_k_cu_9e97437f_220574cuda3std6ranges3__45__cpo4swapE,(.L_8 - _ZN40_INTERNAL_7d22ae67_4_k_cu_9e97437f_220574cuda3std6ranges3__45__cpo4swapE)
_ZN40_INTERNAL_7d22ae67_4_k_cu_9e97437f_220574cuda3std6ranges3__45__cpo4swapE:
	.zero		1
.L_8:


//--------------------- .nv.constant0._ZN7cutlass13device_kernelINS_4gemm6kernel13GemmUniversalIN4cute5tupleIJiiiiEEENS1_10collective13CollectiveMmaINS1_34MainloopSm90TmaGmmaWarpSpecializedILi4ENS5_IJNS4_1CILi1EEESB_SB_EEENS1_32KernelTmaWarpSpecializedPingpongEEENS5_IJNSA_ILi64EEENSA_ILi256EEENSA_ILi128EEEEEEfNS5_IJlSB_lEEEfSJ_NS4_8TiledMMAINS4_8MMA_AtomIJNS4_4SM904GMMA30MMA_64x256x8_F32TF32TF32_SS_TNILNSN_7ScaleInE1ELSP_1EEEEEENS4_6LayoutISC_NS5_IJNSA_ILi0EEEST_ST_EEEEENS5_IJNS4_10UnderscoreESW_SW_EEEEENS4_13SM90_TMA_LOADENS4_14ComposedLayoutINS4_7SwizzleILi3ELi4ELi3EEENS4_18smem_ptr_flag_bitsILi32EEENSS_INS5_IJNSA_ILi8EEENSA_ILi32EEEEEENS5_IJS16_SB_EEEEEEEvNS4_8identityESZ_S1A_vS1B_EENS_8epilogue10collective6detail29Sm90TmaWarpSpecializedAdapterINS1E_15DefaultEpilogueIfSJ_SJ_NS1D_6thread17LinearCombinationIfLi1EffLNS1I_9ScaleType4KindE0ELNS_15FloatRoundStyleE2EfEENS1_15EpilogueDefaultEEEEEvvEEEEvNT_6ParamsE --------------------------
	.section	.nv.constant0._ZN7cutlass13device_kernelINS_4gemm6kernel13GemmUniversalIN4cute5tupleIJiiiiEEENS1_10collective13CollectiveMmaINS1_34MainloopSm90TmaGmmaWarpSpecializedILi4ENS5_IJNS4_1CILi1EEESB_SB_EEENS1_32KernelTmaWarpSpecializedPingpongEEENS5_IJNSA_ILi64EEENSA_ILi256EEENSA_ILi128EEEEEEfNS5_IJlSB_lEEEfSJ_NS4_8TiledMMAINS4_8MMA_AtomIJNS4_4SM904GMMA30MMA_64x256x8_F32TF32TF32_SS_TNILNSN_7ScaleInE1ELSP_1EEEEEENS4_6LayoutISC_NS5_IJNSA_ILi0EEEST_ST_EEEEENS5_IJNS4_10UnderscoreESW_SW_EEEEENS4_13SM90_TMA_LOADENS4_14ComposedLayoutINS4_7SwizzleILi3ELi4ELi3EEENS4_18smem_ptr_flag_bitsILi32EEENSS_INS5_IJNSA_ILi8EEENSA_ILi32EEEEEENS5_IJS16_SB_EEEEEEEvNS4_8identityESZ_S1A_vS1B_EENS_8epilogue10collective6detail29Sm90TmaWarpSpecializedAdapterINS1E_15DefaultEpilogueIfSJ_SJ_NS1D_6thread17LinearCombinationIfLi1EffLNS1I_9ScaleType4KindE0ELNS_15FloatRoundStyleE2EfEENS1_15EpilogueDefaultEEEEEvvEEEEvNT_6ParamsE,"a",@progbits
	.sectionflags	@""
	.align	4
.nv.constant0._ZN7cutlass13device_kernelINS_4gemm6kernel13GemmUniversalIN4cute5tupleIJiiiiEEENS1_10collective13CollectiveMmaINS1_34MainloopSm90TmaGmmaWarpSpecializedILi4ENS5_IJNS4_1CILi1EEESB_SB_EEENS1_32KernelTmaWarpSpecializedPingpongEEENS5_IJNSA_ILi64EEENSA_ILi256EEENSA_ILi128EEEEEEfNS5_IJlSB_lEEEfSJ_NS4_8TiledMMAINS4_8MMA_AtomIJNS4_4SM904GMMA30MMA_64x256x8_F32TF32TF32_SS_TNILNSN_7ScaleInE1ELSP_1EEEEEENS4_6LayoutISC_NS5_IJNSA_ILi0EEEST_ST_EEEEENS5_IJNS4_10UnderscoreESW_SW_EEEEENS4_13SM90_TMA_LOADENS4_14ComposedLayoutINS4_7SwizzleILi3ELi4ELi3EEENS4_18smem_ptr_flag_bitsILi32EEENSS_INS5_IJNSA_ILi8EEENSA_ILi32EEEEEENS5_IJS16_SB_EEEEEEEvNS4_8identityESZ_S1A_vS1B_EENS_8epilogue10collective6detail29Sm90TmaWarpSpecializedAdapterINS1E_15DefaultEpilogueIfSJ_SJ_NS1D_6thread17LinearCombinationIfLi1EffLNS1I_9ScaleType4KindE0ELNS_15FloatRoundStyleE2EfEENS1_15EpilogueDefaultEEEEEvvEEEEvNT_6ParamsE:
	.zero		1664


//--------------------- SYMBOLS --------------------------

	.type		.nv.reservedSmem.offset0,@object
	.size		.nv.reservedSmem.offset0,0x4
	.type		__assertfail,@function
